//
// Generated by NVIDIA NVVM Compiler
//
// Compiler Build ID: CL-36424714
// Cuda compilation tools, release 13.0, V13.0.88
// Based on NVVM 20.0.0
//

.version 9.0
.target sm_100
.address_size 64

	// .globl	gemv_kernel
// _ZZ20sum_reduction_kernelE6shared has been demoted

.visible .entry gemv_kernel(
	.param .u64 .ptr .align 1 gemv_kernel_param_0,
	.param .u64 .ptr .align 1 gemv_kernel_param_1,
	.param .u64 .ptr .align 1 gemv_kernel_param_2,
	.param .u32 gemv_kernel_param_3,
	.param .u32 gemv_kernel_param_4,
	.param .f64 gemv_kernel_param_5,
	.param .f64 gemv_kernel_param_6,
	.param .u32 gemv_kernel_param_7
)
{
	.reg .pred 	%p<22>;
	.reg .b32 	%r<71>;
	.reg .b64 	%rd<82>;
	.reg .b64 	%fd<231>;

	ld.param.u64 	%rd17, [gemv_kernel_param_0];
	ld.param.u64 	%rd18, [gemv_kernel_param_1];
	ld.param.u64 	%rd19, [gemv_kernel_param_2];
	ld.param.u32 	%r44, [gemv_kernel_param_3];
	ld.param.u32 	%r45, [gemv_kernel_param_4];
	ld.param.f64 	%fd27, [gemv_kernel_param_5];
	ld.param.f64 	%fd28, [gemv_kernel_param_6];
	ld.param.u32 	%r46, [gemv_kernel_param_7];
	cvta.to.global.u64 	%rd1, %rd19;
	cvta.to.global.u64 	%rd2, %rd18;
	cvta.to.global.u64 	%rd3, %rd17;
	mov.u32 	%r47, %ctaid.x;
	mov.u32 	%r48, %ntid.x;
	mov.u32 	%r49, %tid.x;
	mad.lo.s32 	%r1, %r47, %r48, %r49;
	setp.eq.s32 	%p1, %r46, 0;
	@%p1 bra 	$L__BB0_16;
	setp.ge.s32 	%p2, %r1, %r45;
	@%p2 bra 	$L__BB0_31;
	setp.lt.s32 	%p3, %r44, 1;
	mov.f64 	%fd221, 0d0000000000000000;
	@%p3 bra 	$L__BB0_15;
	and.b32  	%r2, %r44, 15;
	setp.lt.u32 	%p4, %r44, 16;
	mov.f64 	%fd221, 0d0000000000000000;
	mov.b32 	%r60, 0;
	@%p4 bra 	$L__BB0_6;
	and.b32  	%r60, %r44, 2147483632;
	neg.s32 	%r58, %r60;
	shl.b32 	%r5, %r45, 4;
	add.s64 	%rd78, %rd1, 64;
	mov.f64 	%fd221, 0d0000000000000000;
	mul.wide.s32 	%rd22, %r45, 8;
	mov.u32 	%r57, %r1;
$L__BB0_5:
	.pragma "nounroll";
	mul.wide.s32 	%rd20, %r57, 8;
	add.s64 	%rd21, %rd2, %rd20;
	ld.global.f64 	%fd33, [%rd21];
	ld.global.f64 	%fd34, [%rd78+-64];
	fma.rn.f64 	%fd35, %fd33, %fd34, %fd221;
	add.s64 	%rd23, %rd21, %rd22;
	ld.global.f64 	%fd36, [%rd23];
	ld.global.f64 	%fd37, [%rd78+-56];
	fma.rn.f64 	%fd38, %fd36, %fd37, %fd35;
	add.s64 	%rd24, %rd23, %rd22;
	ld.global.f64 	%fd39, [%rd24];
	ld.global.f64 	%fd40, [%rd78+-48];
	fma.rn.f64 	%fd41, %fd39, %fd40, %fd38;
	add.s64 	%rd25, %rd24, %rd22;
	ld.global.f64 	%fd42, [%rd25];
	ld.global.f64 	%fd43, [%rd78+-40];
	fma.rn.f64 	%fd44, %fd42, %fd43, %fd41;
	add.s64 	%rd26, %rd25, %rd22;
	ld.global.f64 	%fd45, [%rd26];
	ld.global.f64 	%fd46, [%rd78+-32];
	fma.rn.f64 	%fd47, %fd45, %fd46, %fd44;
	add.s64 	%rd27, %rd26, %rd22;
	ld.global.f64 	%fd48, [%rd27];
	ld.global.f64 	%fd49, [%rd78+-24];
	fma.rn.f64 	%fd50, %fd48, %fd49, %fd47;
	add.s64 	%rd28, %rd27, %rd22;
	ld.global.f64 	%fd51, [%rd28];
	ld.global.f64 	%fd52, [%rd78+-16];
	fma.rn.f64 	%fd53, %fd51, %fd52, %fd50;
	add.s64 	%rd29, %rd28, %rd22;
	ld.global.f64 	%fd54, [%rd29];
	ld.global.f64 	%fd55, [%rd78+-8];
	fma.rn.f64 	%fd56, %fd54, %fd55, %fd53;
	add.s64 	%rd30, %rd29, %rd22;
	ld.global.f64 	%fd57, [%rd30];
	ld.global.f64 	%fd58, [%rd78];
	fma.rn.f64 	%fd59, %fd57, %fd58, %fd56;
	add.s64 	%rd31, %rd30, %rd22;
	ld.global.f64 	%fd60, [%rd31];
	ld.global.f64 	%fd61, [%rd78+8];
	fma.rn.f64 	%fd62, %fd60, %fd61, %fd59;
	add.s64 	%rd32, %rd31, %rd22;
	ld.global.f64 	%fd63, [%rd32];
	ld.global.f64 	%fd64, [%rd78+16];
	fma.rn.f64 	%fd65, %fd63, %fd64, %fd62;
	add.s64 	%rd33, %rd32, %rd22;
	ld.global.f64 	%fd66, [%rd33];
	ld.global.f64 	%fd67, [%rd78+24];
	fma.rn.f64 	%fd68, %fd66, %fd67, %fd65;
	add.s64 	%rd34, %rd33, %rd22;
	ld.global.f64 	%fd69, [%rd34];
	ld.global.f64 	%fd70, [%rd78+32];
	fma.rn.f64 	%fd71, %fd69, %fd70, %fd68;
	add.s64 	%rd35, %rd34, %rd22;
	ld.global.f64 	%fd72, [%rd35];
	ld.global.f64 	%fd73, [%rd78+40];
	fma.rn.f64 	%fd74, %fd72, %fd73, %fd71;
	add.s64 	%rd36, %rd35, %rd22;
	ld.global.f64 	%fd75, [%rd36];
	ld.global.f64 	%fd76, [%rd78+48];
	fma.rn.f64 	%fd77, %fd75, %fd76, %fd74;
	add.s64 	%rd37, %rd36, %rd22;
	ld.global.f64 	%fd78, [%rd37];
	ld.global.f64 	%fd79, [%rd78+56];
	fma.rn.f64 	%fd221, %fd78, %fd79, %fd77;
	add.s32 	%r58, %r58, 16;
	add.s32 	%r57, %r57, %r5;
	add.s64 	%rd78, %rd78, 128;
	setp.ne.s32 	%p5, %r58, 0;
	@%p5 bra 	$L__BB0_5;
$L__BB0_6:
	setp.eq.s32 	%p6, %r2, 0;
	@%p6 bra 	$L__BB0_15;
	and.b32  	%r11, %r44, 7;
	setp.lt.u32 	%p7, %r2, 8;
	@%p7 bra 	$L__BB0_9;
	mad.lo.s32 	%r51, %r60, %r45, %r1;
	mul.wide.s32 	%rd38, %r51, 8;
	add.s64 	%rd39, %rd2, %rd38;
	ld.global.f64 	%fd81, [%rd39];
	mul.wide.u32 	%rd40, %r60, 8;
	add.s64 	%rd41, %rd1, %rd40;
	ld.global.f64 	%fd82, [%rd41];
	fma.rn.f64 	%fd83, %fd81, %fd82, %fd221;
	mul.wide.s32 	%rd42, %r45, 8;
	add.s64 	%rd43, %rd39, %rd42;
	ld.global.f64 	%fd84, [%rd43];
	ld.global.f64 	%fd85, [%rd41+8];
	fma.rn.f64 	%fd86, %fd84, %fd85, %fd83;
	add.s64 	%rd44, %rd43, %rd42;
	ld.global.f64 	%fd87, [%rd44];
	ld.global.f64 	%fd88, [%rd41+16];
	fma.rn.f64 	%fd89, %fd87, %fd88, %fd86;
	add.s64 	%rd45, %rd44, %rd42;
	ld.global.f64 	%fd90, [%rd45];
	ld.global.f64 	%fd91, [%rd41+24];
	fma.rn.f64 	%fd92, %fd90, %fd91, %fd89;
	add.s64 	%rd46, %rd45, %rd42;
	ld.global.f64 	%fd93, [%rd46];
	ld.global.f64 	%fd94, [%rd41+32];
	fma.rn.f64 	%fd95, %fd93, %fd94, %fd92;
	add.s64 	%rd47, %rd46, %rd42;
	ld.global.f64 	%fd96, [%rd47];
	ld.global.f64 	%fd97, [%rd41+40];
	fma.rn.f64 	%fd98, %fd96, %fd97, %fd95;
	add.s64 	%rd48, %rd47, %rd42;
	ld.global.f64 	%fd99, [%rd48];
	ld.global.f64 	%fd100, [%rd41+48];
	fma.rn.f64 	%fd101, %fd99, %fd100, %fd98;
	add.s64 	%rd49, %rd48, %rd42;
	ld.global.f64 	%fd102, [%rd49];
	ld.global.f64 	%fd103, [%rd41+56];
	fma.rn.f64 	%fd221, %fd102, %fd103, %fd101;
	add.s32 	%r60, %r60, 8;
$L__BB0_9:
	setp.eq.s32 	%p8, %r11, 0;
	@%p8 bra 	$L__BB0_15;
	and.b32  	%r14, %r44, 3;
	setp.lt.u32 	%p9, %r11, 4;
	@%p9 bra 	$L__BB0_12;
	mad.lo.s32 	%r52, %r60, %r45, %r1;
	mul.wide.s32 	%rd50, %r52, 8;
	add.s64 	%rd51, %rd2, %rd50;
	ld.global.f64 	%fd105, [%rd51];
	mul.wide.u32 	%rd52, %r60, 8;
	add.s64 	%rd53, %rd1, %rd52;
	ld.global.f64 	%fd106, [%rd53];
	fma.rn.f64 	%fd107, %fd105, %fd106, %fd221;
	mul.wide.s32 	%rd54, %r45, 8;
	add.s64 	%rd55, %rd51, %rd54;
	ld.global.f64 	%fd108, [%rd55];
	ld.global.f64 	%fd109, [%rd53+8];
	fma.rn.f64 	%fd110, %fd108, %fd109, %fd107;
	add.s64 	%rd56, %rd55, %rd54;
	ld.global.f64 	%fd111, [%rd56];
	ld.global.f64 	%fd112, [%rd53+16];
	fma.rn.f64 	%fd113, %fd111, %fd112, %fd110;
	add.s64 	%rd57, %rd56, %rd54;
	ld.global.f64 	%fd114, [%rd57];
	ld.global.f64 	%fd115, [%rd53+24];
	fma.rn.f64 	%fd221, %fd114, %fd115, %fd113;
	add.s32 	%r60, %r60, 4;
$L__BB0_12:
	setp.eq.s32 	%p10, %r14, 0;
	@%p10 bra 	$L__BB0_15;
	mul.wide.u32 	%rd58, %r60, 8;
	add.s64 	%rd79, %rd1, %rd58;
	mad.lo.s32 	%r63, %r60, %r45, %r1;
	neg.s32 	%r62, %r14;
$L__BB0_14:
	.pragma "nounroll";
	mul.wide.s32 	%rd59, %r63, 8;
	add.s64 	%rd60, %rd2, %rd59;
	ld.global.f64 	%fd116, [%rd60];
	ld.global.f64 	%fd117, [%rd79];
	fma.rn.f64 	%fd221, %fd116, %fd117, %fd221;
	add.s64 	%rd79, %rd79, 8;
	add.s32 	%r63, %r63, %r45;
	add.s32 	%r62, %r62, 1;
	setp.ne.s32 	%p11, %r62, 0;
	@%p11 bra 	$L__BB0_14;
$L__BB0_15:
	mul.wide.s32 	%rd61, %r1, 8;
	add.s64 	%rd62, %rd3, %rd61;
	ld.global.f64 	%fd118, [%rd62];
	mul.f64 	%fd119, %fd28, %fd118;
	fma.rn.f64 	%fd120, %fd27, %fd221, %fd119;
	st.global.f64 	[%rd62], %fd120;
	bra.uni 	$L__BB0_31;
$L__BB0_16:
	setp.ge.s32 	%p12, %r1, %r44;
	@%p12 bra 	$L__BB0_31;
	setp.lt.s32 	%p13, %r45, 1;
	mov.f64 	%fd230, 0d0000000000000000;
	@%p13 bra 	$L__BB0_30;
	mul.lo.s32 	%r23, %r45, %r1;
	add.s32 	%r54, %r45, -1;
	and.b32  	%r24, %r45, 15;
	setp.lt.u32 	%p14, %r54, 15;
	mov.f64 	%fd230, 0d0000000000000000;
	mov.b32 	%r67, 0;
	@%p14 bra 	$L__BB0_21;
	and.b32  	%r67, %r45, 2147483632;
	neg.s32 	%r65, %r67;
	add.s64 	%rd10, %rd2, 64;
	add.s64 	%rd80, %rd1, 64;
	mov.f64 	%fd230, 0d0000000000000000;
	mov.u32 	%r64, %r23;
$L__BB0_20:
	.pragma "nounroll";
	mul.wide.s32 	%rd63, %r64, 8;
	add.s64 	%rd64, %rd10, %rd63;
	ld.global.f64 	%fd125, [%rd64+-64];
	ld.global.f64 	%fd126, [%rd80+-64];
	fma.rn.f64 	%fd127, %fd125, %fd126, %fd230;
	ld.global.f64 	%fd128, [%rd64+-56];
	ld.global.f64 	%fd129, [%rd80+-56];
	fma.rn.f64 	%fd130, %fd128, %fd129, %fd127;
	ld.global.f64 	%fd131, [%rd64+-48];
	ld.global.f64 	%fd132, [%rd80+-48];
	fma.rn.f64 	%fd133, %fd131, %fd132, %fd130;
	ld.global.f64 	%fd134, [%rd64+-40];
	ld.global.f64 	%fd135, [%rd80+-40];
	fma.rn.f64 	%fd136, %fd134, %fd135, %fd133;
	ld.global.f64 	%fd137, [%rd64+-32];
	ld.global.f64 	%fd138, [%rd80+-32];
	fma.rn.f64 	%fd139, %fd137, %fd138, %fd136;
	ld.global.f64 	%fd140, [%rd64+-24];
	ld.global.f64 	%fd141, [%rd80+-24];
	fma.rn.f64 	%fd142, %fd140, %fd141, %fd139;
	ld.global.f64 	%fd143, [%rd64+-16];
	ld.global.f64 	%fd144, [%rd80+-16];
	fma.rn.f64 	%fd145, %fd143, %fd144, %fd142;
	ld.global.f64 	%fd146, [%rd64+-8];
	ld.global.f64 	%fd147, [%rd80+-8];
	fma.rn.f64 	%fd148, %fd146, %fd147, %fd145;
	ld.global.f64 	%fd149, [%rd64];
	ld.global.f64 	%fd150, [%rd80];
	fma.rn.f64 	%fd151, %fd149, %fd150, %fd148;
	ld.global.f64 	%fd152, [%rd64+8];
	ld.global.f64 	%fd153, [%rd80+8];
	fma.rn.f64 	%fd154, %fd152, %fd153, %fd151;
	ld.global.f64 	%fd155, [%rd64+16];
	ld.global.f64 	%fd156, [%rd80+16];
	fma.rn.f64 	%fd157, %fd155, %fd156, %fd154;
	ld.global.f64 	%fd158, [%rd64+24];
	ld.global.f64 	%fd159, [%rd80+24];
	fma.rn.f64 	%fd160, %fd158, %fd159, %fd157;
	ld.global.f64 	%fd161, [%rd64+32];
	ld.global.f64 	%fd162, [%rd80+32];
	fma.rn.f64 	%fd163, %fd161, %fd162, %fd160;
	ld.global.f64 	%fd164, [%rd64+40];
	ld.global.f64 	%fd165, [%rd80+40];
	fma.rn.f64 	%fd166, %fd164, %fd165, %fd163;
	ld.global.f64 	%fd167, [%rd64+48];
	ld.global.f64 	%fd168, [%rd80+48];
	fma.rn.f64 	%fd169, %fd167, %fd168, %fd166;
	ld.global.f64 	%fd170, [%rd64+56];
	ld.global.f64 	%fd171, [%rd80+56];
	fma.rn.f64 	%fd230, %fd170, %fd171, %fd169;
	add.s32 	%r65, %r65, 16;
	add.s32 	%r64, %r64, 16;
	add.s64 	%rd80, %rd80, 128;
	setp.ne.s32 	%p15, %r65, 0;
	@%p15 bra 	$L__BB0_20;
$L__BB0_21:
	setp.eq.s32 	%p16, %r24, 0;
	@%p16 bra 	$L__BB0_30;
	and.b32  	%r32, %r45, 7;
	setp.lt.u32 	%p17, %r24, 8;
	@%p17 bra 	$L__BB0_24;
	add.s32 	%r55, %r67, %r23;
	mul.wide.s32 	%rd65, %r55, 8;
	add.s64 	%rd66, %rd2, %rd65;
	ld.global.f64 	%fd173, [%rd66];
	mul.wide.u32 	%rd67, %r67, 8;
	add.s64 	%rd68, %rd1, %rd67;
	ld.global.f64 	%fd174, [%rd68];
	fma.rn.f64 	%fd175, %fd173, %fd174, %fd230;
	ld.global.f64 	%fd176, [%rd66+8];
	ld.global.f64 	%fd177, [%rd68+8];
	fma.rn.f64 	%fd178, %fd176, %fd177, %fd175;
	ld.global.f64 	%fd179, [%rd66+16];
	ld.global.f64 	%fd180, [%rd68+16];
	fma.rn.f64 	%fd181, %fd179, %fd180, %fd178;
	ld.global.f64 	%fd182, [%rd66+24];
	ld.global.f64 	%fd183, [%rd68+24];
	fma.rn.f64 	%fd184, %fd182, %fd183, %fd181;
	ld.global.f64 	%fd185, [%rd66+32];
	ld.global.f64 	%fd186, [%rd68+32];
	fma.rn.f64 	%fd187, %fd185, %fd186, %fd184;
	ld.global.f64 	%fd188, [%rd66+40];
	ld.global.f64 	%fd189, [%rd68+40];
	fma.rn.f64 	%fd190, %fd188, %fd189, %fd187;
	ld.global.f64 	%fd191, [%rd66+48];
	ld.global.f64 	%fd192, [%rd68+48];
	fma.rn.f64 	%fd193, %fd191, %fd192, %fd190;
	ld.global.f64 	%fd194, [%rd66+56];
	ld.global.f64 	%fd195, [%rd68+56];
	fma.rn.f64 	%fd230, %fd194, %fd195, %fd193;
	add.s32 	%r67, %r67, 8;
$L__BB0_24:
	setp.eq.s32 	%p18, %r32, 0;
	@%p18 bra 	$L__BB0_30;
	and.b32  	%r35, %r45, 3;
	setp.lt.u32 	%p19, %r32, 4;
	@%p19 bra 	$L__BB0_27;
	add.s32 	%r56, %r67, %r23;
	mul.wide.s32 	%rd69, %r56, 8;
	add.s64 	%rd70, %rd2, %rd69;
	ld.global.f64 	%fd197, [%rd70];
	mul.wide.u32 	%rd71, %r67, 8;
	add.s64 	%rd72, %rd1, %rd71;
	ld.global.f64 	%fd198, [%rd72];
	fma.rn.f64 	%fd199, %fd197, %fd198, %fd230;
	ld.global.f64 	%fd200, [%rd70+8];
	ld.global.f64 	%fd201, [%rd72+8];
	fma.rn.f64 	%fd202, %fd200, %fd201, %fd199;
	ld.global.f64 	%fd203, [%rd70+16];
	ld.global.f64 	%fd204, [%rd72+16];
	fma.rn.f64 	%fd205, %fd203, %fd204, %fd202;
	ld.global.f64 	%fd206, [%rd70+24];
	ld.global.f64 	%fd207, [%rd72+24];
	fma.rn.f64 	%fd230, %fd206, %fd207, %fd205;
	add.s32 	%r67, %r67, 4;
$L__BB0_27:
	setp.eq.s32 	%p20, %r35, 0;
	@%p20 bra 	$L__BB0_30;
	mul.wide.u32 	%rd73, %r67, 8;
	add.s64 	%rd81, %rd1, %rd73;
	add.s32 	%r70, %r67, %r23;
	neg.s32 	%r69, %r35;
$L__BB0_29:
	.pragma "nounroll";
	mul.wide.s32 	%rd74, %r70, 8;
	add.s64 	%rd75, %rd2, %rd74;
	ld.global.f64 	%fd208, [%rd75];
	ld.global.f64 	%fd209, [%rd81];
	fma.rn.f64 	%fd230, %fd208, %fd209, %fd230;
	add.s64 	%rd81, %rd81, 8;
	add.s32 	%r70, %r70, 1;
	add.s32 	%r69, %r69, 1;
	setp.ne.s32 	%p21, %r69, 0;
	@%p21 bra 	$L__BB0_29;
$L__BB0_30:
	mul.wide.s32 	%rd76, %r1, 8;
	add.s64 	%rd77, %rd3, %rd76;
	ld.global.f64 	%fd210, [%rd77];
	mul.f64 	%fd211, %fd28, %fd210;
	fma.rn.f64 	%fd212, %fd27, %fd230, %fd211;
	st.global.f64 	[%rd77], %fd212;
$L__BB0_31:
	ret;

}
	// .globl	prediction_error_kernel
.visible .entry prediction_error_kernel(
	.param .u64 .ptr .align 1 prediction_error_kernel_param_0,
	.param .u64 .ptr .align 1 prediction_error_kernel_param_1,
	.param .u64 .ptr .align 1 prediction_error_kernel_param_2,
	.param .u64 .ptr .align 1 prediction_error_kernel_param_3,
	.param .u32 prediction_error_kernel_param_4
)
{
	.reg .pred 	%p<2>;
	.reg .b32 	%r<6>;
	.reg .b64 	%rd<14>;
	.reg .b64 	%fd<6>;

	ld.param.u64 	%rd1, [prediction_error_kernel_param_0];
	ld.param.u64 	%rd2, [prediction_error_kernel_param_1];
	ld.param.u64 	%rd3, [prediction_error_kernel_param_2];
	ld.param.u64 	%rd4, [prediction_error_kernel_param_3];
	ld.param.u32 	%r2, [prediction_error_kernel_param_4];
	mov.u32 	%r3, %ctaid.x;
	mov.u32 	%r4, %ntid.x;
	mov.u32 	%r5, %tid.x;
	mad.lo.s32 	%r1, %r3, %r4, %r5;
	setp.ge.s32 	%p1, %r1, %r2;
	@%p1 bra 	$L__BB1_2;
	cvta.to.global.u64 	%rd5, %rd2;
	cvta.to.global.u64 	%rd6, %rd3;
	cvta.to.global.u64 	%rd7, %rd4;
	cvta.to.global.u64 	%rd8, %rd1;
	mul.wide.s32 	%rd9, %r1, 8;
	add.s64 	%rd10, %rd5, %rd9;
	ld.global.f64 	%fd1, [%rd10];
	add.s64 	%rd11, %rd6, %rd9;
	ld.global.f64 	%fd2, [%rd11];
	sub.f64 	%fd3, %fd1, %fd2;
	add.s64 	%rd12, %rd7, %rd9;
	ld.global.f64 	%fd4, [%rd12];
	mul.f64 	%fd5, %fd4, %fd3;
	add.s64 	%rd13, %rd8, %rd9;
	st.global.f64 	[%rd13], %fd5;
$L__BB1_2:
	ret;

}
	// .globl	belief_update_kernel
.visible .entry belief_update_kernel(
	.param .u64 .ptr .align 1 belief_update_kernel_param_0,
	.param .u64 .ptr .align 1 belief_update_kernel_param_1,
	.param .f64 belief_update_kernel_param_2,
	.param .u32 belief_update_kernel_param_3
)
{
	.reg .pred 	%p<2>;
	.reg .b32 	%r<6>;
	.reg .b64 	%rd<8>;
	.reg .b64 	%fd<5>;

	ld.param.u64 	%rd1, [belief_update_kernel_param_0];
	ld.param.u64 	%rd2, [belief_update_kernel_param_1];
	ld.param.f64 	%fd1, [belief_update_kernel_param_2];
	ld.param.u32 	%r2, [belief_update_kernel_param_3];
	mov.u32 	%r3, %ctaid.x;
	mov.u32 	%r4, %ntid.x;
	mov.u32 	%r5, %tid.x;
	mad.lo.s32 	%r1, %r3, %r4, %r5;
	setp.ge.s32 	%p1, %r1, %r2;
	@%p1 bra 	$L__BB2_2;
	cvta.to.global.u64 	%rd3, %rd2;
	cvta.to.global.u64 	%rd4, %rd1;
	mul.wide.s32 	%rd5, %r1, 8;
	add.s64 	%rd6, %rd3, %rd5;
	ld.global.f64 	%fd2, [%rd6];
	add.s64 	%rd7, %rd4, %rd5;
	ld.global.f64 	%fd3, [%rd7];
	fma.rn.f64 	%fd4, %fd1, %fd2, %fd3;
	st.global.f64 	[%rd7], %fd4;
$L__BB2_2:
	ret;

}
	// .globl	precision_weight_kernel
.visible .entry precision_weight_kernel(
	.param .u64 .ptr .align 1 precision_weight_kernel_param_0,
	.param .u64 .ptr .align 1 precision_weight_kernel_param_1,
	.param .u64 .ptr .align 1 precision_weight_kernel_param_2,
	.param .u32 precision_weight_kernel_param_3
)
{
	.reg .pred 	%p<2>;
	.reg .b32 	%r<6>;
	.reg .b64 	%rd<11>;
	.reg .b64 	%fd<4>;

	ld.param.u64 	%rd1, [precision_weight_kernel_param_0];
	ld.param.u64 	%rd2, [precision_weight_kernel_param_1];
	ld.param.u64 	%rd3, [precision_weight_kernel_param_2];
	ld.param.u32 	%r2, [precision_weight_kernel_param_3];
	mov.u32 	%r3, %ctaid.x;
	mov.u32 	%r4, %ntid.x;
	mov.u32 	%r5, %tid.x;
	mad.lo.s32 	%r1, %r3, %r4, %r5;
	setp.ge.s32 	%p1, %r1, %r2;
	@%p1 bra 	$L__BB3_2;
	cvta.to.global.u64 	%rd4, %rd3;
	cvta.to.global.u64 	%rd5, %rd2;
	cvta.to.global.u64 	%rd6, %rd1;
	mul.wide.s32 	%rd7, %r1, 8;
	add.s64 	%rd8, %rd4, %rd7;
	ld.global.f64 	%fd1, [%rd8];
	add.s64 	%rd9, %rd5, %rd7;
	ld.global.f64 	%fd2, [%rd9];
	mul.f64 	%fd3, %fd1, %fd2;
	add.s64 	%rd10, %rd6, %rd7;
	st.global.f64 	[%rd10], %fd3;
$L__BB3_2:
	ret;

}
	// .globl	kl_divergence_kernel
.visible .entry kl_divergence_kernel(
	.param .u64 .ptr .align 1 kl_divergence_kernel_param_0,
	.param .u64 .ptr .align 1 kl_divergence_kernel_param_1,
	.param .u64 .ptr .align 1 kl_divergence_kernel_param_2,
	.param .u64 .ptr .align 1 kl_divergence_kernel_param_3,
	.param .u64 .ptr .align 1 kl_divergence_kernel_param_4,
	.param .u32 kl_divergence_kernel_param_5
)
{
	.reg .pred 	%p<8>;
	.reg .b32 	%r<34>;
	.reg .b64 	%rd<18>;
	.reg .b64 	%fd<59>;

	ld.param.u64 	%rd1, [kl_divergence_kernel_param_0];
	ld.param.u64 	%rd2, [kl_divergence_kernel_param_1];
	ld.param.u64 	%rd3, [kl_divergence_kernel_param_2];
	ld.param.u64 	%rd4, [kl_divergence_kernel_param_3];
	ld.param.u64 	%rd5, [kl_divergence_kernel_param_4];
	ld.param.u32 	%r12, [kl_divergence_kernel_param_5];
	mov.u32 	%r13, %ctaid.x;
	mov.u32 	%r14, %ntid.x;
	mov.u32 	%r15, %tid.x;
	mad.lo.s32 	%r1, %r13, %r14, %r15;
	setp.ge.s32 	%p1, %r1, %r12;
	@%p1 bra 	$L__BB4_9;
	cvta.to.global.u64 	%rd6, %rd1;
	cvta.to.global.u64 	%rd7, %rd2;
	cvta.to.global.u64 	%rd8, %rd3;
	cvta.to.global.u64 	%rd9, %rd4;
	mul.wide.s32 	%rd10, %r1, 8;
	add.s64 	%rd11, %rd6, %rd10;
	ld.global.f64 	%fd11, [%rd11];
	add.s64 	%rd12, %rd7, %rd10;
	ld.global.f64 	%fd12, [%rd12];
	sub.f64 	%fd13, %fd11, %fd12;
	add.s64 	%rd13, %rd8, %rd10;
	ld.global.f64 	%fd14, [%rd13];
	add.s64 	%rd14, %rd9, %rd10;
	ld.global.f64 	%fd15, [%rd14];
	setp.lt.f64 	%p2, %fd15, 0d3DDB7CDFD9D7BDBB;
	selp.f64 	%fd16, 0d3DDB7CDFD9D7BDBB, %fd15, %p2;
	setp.lt.f64 	%p3, %fd14, 0d3DDB7CDFD9D7BDBB;
	selp.f64 	%fd17, 0d3DDB7CDFD9D7BDBB, %fd14, %p3;
	div.rn.f64 	%fd56, %fd17, %fd16;
	mul.f64 	%fd18, %fd13, %fd13;
	div.rn.f64 	%fd19, %fd18, %fd16;
	add.f64 	%fd2, %fd56, %fd19;
	{
	.reg .b32 %temp; 
	mov.b64 	{%temp, %r30}, %fd56;
	}
	{
	.reg .b32 %temp; 
	mov.b64 	{%r31, %temp}, %fd56;
	}
	setp.gt.s32 	%p4, %r30, 1048575;
	mov.b32 	%r32, -1023;
	@%p4 bra 	$L__BB4_3;
	mul.f64 	%fd56, %fd56, 0d4350000000000000;
	{
	.reg .b32 %temp; 
	mov.b64 	{%temp, %r30}, %fd56;
	}
	{
	.reg .b32 %temp; 
	mov.b64 	{%r31, %temp}, %fd56;
	}
	mov.b32 	%r32, -1077;
$L__BB4_3:
	add.s32 	%r18, %r30, -1;
	setp.gt.u32 	%p5, %r18, 2146435070;
	@%p5 bra 	$L__BB4_7;
	shr.u32 	%r21, %r30, 20;
	add.s32 	%r33, %r32, %r21;
	and.b32  	%r22, %r30, 1048575;
	or.b32  	%r23, %r22, 1072693248;
	mov.b64 	%fd57, {%r31, %r23};
	setp.lt.u32 	%p7, %r23, 1073127583;
	@%p7 bra 	$L__BB4_6;
	{
	.reg .b32 %temp; 
	mov.b64 	{%r24, %temp}, %fd57;
	}
	{
	.reg .b32 %temp; 
	mov.b64 	{%temp, %r25}, %fd57;
	}
	add.s32 	%r26, %r25, -1048576;
	mov.b64 	%fd57, {%r24, %r26};
	add.s32 	%r33, %r33, 1;
$L__BB4_6:
	add.f64 	%fd21, %fd57, 0dBFF0000000000000;
	add.f64 	%fd22, %fd57, 0d3FF0000000000000;
	rcp.approx.ftz.f64 	%fd23, %fd22;
	neg.f64 	%fd24, %fd22;
	fma.rn.f64 	%fd25, %fd24, %fd23, 0d3FF0000000000000;
	fma.rn.f64 	%fd26, %fd25, %fd25, %fd25;
	fma.rn.f64 	%fd27, %fd26, %fd23, %fd23;
	mul.f64 	%fd28, %fd21, %fd27;
	fma.rn.f64 	%fd29, %fd21, %fd27, %fd28;
	mul.f64 	%fd30, %fd29, %fd29;
	fma.rn.f64 	%fd31, %fd30, 0d3EB1380B3AE80F1E, 0d3ED0EE258B7A8B04;
	fma.rn.f64 	%fd32, %fd31, %fd30, 0d3EF3B2669F02676F;
	fma.rn.f64 	%fd33, %fd32, %fd30, 0d3F1745CBA9AB0956;
	fma.rn.f64 	%fd34, %fd33, %fd30, 0d3F3C71C72D1B5154;
	fma.rn.f64 	%fd35, %fd34, %fd30, 0d3F624924923BE72D;
	fma.rn.f64 	%fd36, %fd35, %fd30, 0d3F8999999999A3C4;
	fma.rn.f64 	%fd37, %fd36, %fd30, 0d3FB5555555555554;
	sub.f64 	%fd38, %fd21, %fd29;
	add.f64 	%fd39, %fd38, %fd38;
	neg.f64 	%fd40, %fd29;
	fma.rn.f64 	%fd41, %fd40, %fd21, %fd39;
	mul.f64 	%fd42, %fd27, %fd41;
	mul.f64 	%fd43, %fd30, %fd37;
	fma.rn.f64 	%fd44, %fd43, %fd29, %fd42;
	xor.b32  	%r27, %r33, -2147483648;
	mov.b32 	%r28, 1127219200;
	mov.b64 	%fd45, {%r27, %r28};
	mov.b32 	%r29, -2147483648;
	mov.b64 	%fd46, {%r29, %r28};
	sub.f64 	%fd47, %fd45, %fd46;
	fma.rn.f64 	%fd48, %fd47, 0d3FE62E42FEFA39EF, %fd29;
	fma.rn.f64 	%fd49, %fd47, 0dBFE62E42FEFA39EF, %fd48;
	sub.f64 	%fd50, %fd49, %fd29;
	sub.f64 	%fd51, %fd44, %fd50;
	fma.rn.f64 	%fd52, %fd47, 0d3C7ABC9E3B39803F, %fd51;
	add.f64 	%fd58, %fd48, %fd52;
	bra.uni 	$L__BB4_8;
$L__BB4_7:
	fma.rn.f64 	%fd20, %fd56, 0d7FF0000000000000, 0d7FF0000000000000;
	{
	.reg .b32 %temp; 
	mov.b64 	{%temp, %r19}, %fd56;
	}
	and.b32  	%r20, %r19, 2147483647;
	setp.eq.s32 	%p6, %r20, 0;
	selp.f64 	%fd58, 0dFFF0000000000000, %fd20, %p6;
$L__BB4_8:
	add.f64 	%fd53, %fd2, 0dBFF0000000000000;
	sub.f64 	%fd54, %fd53, %fd58;
	mul.f64 	%fd55, %fd54, 0d3FE0000000000000;
	cvta.to.global.u64 	%rd15, %rd5;
	add.s64 	%rd17, %rd15, %rd10;
	st.global.f64 	[%rd17], %fd55;
$L__BB4_9:
	ret;

}
	// .globl	accuracy_kernel
.visible .entry accuracy_kernel(
	.param .u64 .ptr .align 1 accuracy_kernel_param_0,
	.param .u64 .ptr .align 1 accuracy_kernel_param_1,
	.param .u64 .ptr .align 1 accuracy_kernel_param_2,
	.param .u32 accuracy_kernel_param_3
)
{
	.reg .pred 	%p<7>;
	.reg .b32 	%r<34>;
	.reg .b64 	%rd<12>;
	.reg .b64 	%fd<54>;

	ld.param.u64 	%rd1, [accuracy_kernel_param_0];
	ld.param.u64 	%rd2, [accuracy_kernel_param_1];
	ld.param.u64 	%rd3, [accuracy_kernel_param_2];
	ld.param.u32 	%r12, [accuracy_kernel_param_3];
	mov.u32 	%r13, %ctaid.x;
	mov.u32 	%r14, %ntid.x;
	mov.u32 	%r15, %tid.x;
	mad.lo.s32 	%r1, %r13, %r14, %r15;
	setp.ge.s32 	%p1, %r1, %r12;
	@%p1 bra 	$L__BB5_9;
	cvta.to.global.u64 	%rd4, %rd1;
	cvta.to.global.u64 	%rd5, %rd2;
	mul.wide.s32 	%rd6, %r1, 8;
	add.s64 	%rd7, %rd4, %rd6;
	ld.global.f64 	%fd11, [%rd7];
	add.s64 	%rd8, %rd5, %rd6;
	ld.global.f64 	%fd12, [%rd8];
	setp.lt.f64 	%p2, %fd12, 0d3DDB7CDFD9D7BDBB;
	selp.f64 	%fd13, 0d3DDB7CDFD9D7BDBB, %fd12, %p2;
	mul.f64 	%fd14, %fd11, %fd13;
	mul.f64 	%fd1, %fd11, %fd14;
	mov.f64 	%fd15, 0d401921FB54442D18;
	div.rn.f64 	%fd51, %fd15, %fd13;
	{
	.reg .b32 %temp; 
	mov.b64 	{%temp, %r30}, %fd51;
	}
	{
	.reg .b32 %temp; 
	mov.b64 	{%r31, %temp}, %fd51;
	}
	setp.gt.s32 	%p3, %r30, 1048575;
	mov.b32 	%r32, -1023;
	@%p3 bra 	$L__BB5_3;
	mul.f64 	%fd51, %fd51, 0d4350000000000000;
	{
	.reg .b32 %temp; 
	mov.b64 	{%temp, %r30}, %fd51;
	}
	{
	.reg .b32 %temp; 
	mov.b64 	{%r31, %temp}, %fd51;
	}
	mov.b32 	%r32, -1077;
$L__BB5_3:
	add.s32 	%r18, %r30, -1;
	setp.gt.u32 	%p4, %r18, 2146435070;
	@%p4 bra 	$L__BB5_7;
	shr.u32 	%r21, %r30, 20;
	add.s32 	%r33, %r32, %r21;
	and.b32  	%r22, %r30, 1048575;
	or.b32  	%r23, %r22, 1072693248;
	mov.b64 	%fd52, {%r31, %r23};
	setp.lt.u32 	%p6, %r23, 1073127583;
	@%p6 bra 	$L__BB5_6;
	{
	.reg .b32 %temp; 
	mov.b64 	{%r24, %temp}, %fd52;
	}
	{
	.reg .b32 %temp; 
	mov.b64 	{%temp, %r25}, %fd52;
	}
	add.s32 	%r26, %r25, -1048576;
	mov.b64 	%fd52, {%r24, %r26};
	add.s32 	%r33, %r33, 1;
$L__BB5_6:
	add.f64 	%fd17, %fd52, 0dBFF0000000000000;
	add.f64 	%fd18, %fd52, 0d3FF0000000000000;
	rcp.approx.ftz.f64 	%fd19, %fd18;
	neg.f64 	%fd20, %fd18;
	fma.rn.f64 	%fd21, %fd20, %fd19, 0d3FF0000000000000;
	fma.rn.f64 	%fd22, %fd21, %fd21, %fd21;
	fma.rn.f64 	%fd23, %fd22, %fd19, %fd19;
	mul.f64 	%fd24, %fd17, %fd23;
	fma.rn.f64 	%fd25, %fd17, %fd23, %fd24;
	mul.f64 	%fd26, %fd25, %fd25;
	fma.rn.f64 	%fd27, %fd26, 0d3EB1380B3AE80F1E, 0d3ED0EE258B7A8B04;
	fma.rn.f64 	%fd28, %fd27, %fd26, 0d3EF3B2669F02676F;
	fma.rn.f64 	%fd29, %fd28, %fd26, 0d3F1745CBA9AB0956;
	fma.rn.f64 	%fd30, %fd29, %fd26, 0d3F3C71C72D1B5154;
	fma.rn.f64 	%fd31, %fd30, %fd26, 0d3F624924923BE72D;
	fma.rn.f64 	%fd32, %fd31, %fd26, 0d3F8999999999A3C4;
	fma.rn.f64 	%fd33, %fd32, %fd26, 0d3FB5555555555554;
	sub.f64 	%fd34, %fd17, %fd25;
	add.f64 	%fd35, %fd34, %fd34;
	neg.f64 	%fd36, %fd25;
	fma.rn.f64 	%fd37, %fd36, %fd17, %fd35;
	mul.f64 	%fd38, %fd23, %fd37;
	mul.f64 	%fd39, %fd26, %fd33;
	fma.rn.f64 	%fd40, %fd39, %fd25, %fd38;
	xor.b32  	%r27, %r33, -2147483648;
	mov.b32 	%r28, 1127219200;
	mov.b64 	%fd41, {%r27, %r28};
	mov.b32 	%r29, -2147483648;
	mov.b64 	%fd42, {%r29, %r28};
	sub.f64 	%fd43, %fd41, %fd42;
	fma.rn.f64 	%fd44, %fd43, 0d3FE62E42FEFA39EF, %fd25;
	fma.rn.f64 	%fd45, %fd43, 0dBFE62E42FEFA39EF, %fd44;
	sub.f64 	%fd46, %fd45, %fd25;
	sub.f64 	%fd47, %fd40, %fd46;
	fma.rn.f64 	%fd48, %fd43, 0d3C7ABC9E3B39803F, %fd47;
	add.f64 	%fd53, %fd44, %fd48;
	bra.uni 	$L__BB5_8;
$L__BB5_7:
	fma.rn.f64 	%fd16, %fd51, 0d7FF0000000000000, 0d7FF0000000000000;
	{
	.reg .b32 %temp; 
	mov.b64 	{%temp, %r19}, %fd51;
	}
	and.b32  	%r20, %r19, 2147483647;
	setp.eq.s32 	%p5, %r20, 0;
	selp.f64 	%fd53, 0dFFF0000000000000, %fd16, %p5;
$L__BB5_8:
	add.f64 	%fd49, %fd1, %fd53;
	mul.f64 	%fd50, %fd49, 0dBFE0000000000000;
	cvta.to.global.u64 	%rd9, %rd3;
	add.s64 	%rd11, %rd9, %rd6;
	st.global.f64 	[%rd11], %fd50;
$L__BB5_9:
	ret;

}
	// .globl	sum_reduction_kernel
.visible .entry sum_reduction_kernel(
	.param .u64 .ptr .align 1 sum_reduction_kernel_param_0,
	.param .u64 .ptr .align 1 sum_reduction_kernel_param_1,
	.param .u32 sum_reduction_kernel_param_2
)
{
	.reg .pred 	%p<6>;
	.reg .b32 	%r<14>;
	.reg .b64 	%rd<7>;
	.reg .b64 	%fd<10>;
	// demoted variable
	.shared .align 8 .b8 _ZZ20sum_reduction_kernelE6shared[2048];
	ld.param.u64 	%rd1, [sum_reduction_kernel_param_0];
	ld.param.u64 	%rd2, [sum_reduction_kernel_param_1];
	ld.param.u32 	%r7, [sum_reduction_kernel_param_2];
	mov.u32 	%r1, %tid.x;
	mov.u32 	%r8, %ctaid.x;
	mov.u32 	%r13, %ntid.x;
	mad.lo.s32 	%r3, %r8, %r13, %r1;
	setp.ge.s32 	%p1, %r3, %r7;
	mov.f64 	%fd9, 0d0000000000000000;
	@%p1 bra 	$L__BB6_2;
	cvta.to.global.u64 	%rd3, %rd1;
	mul.wide.s32 	%rd4, %r3, 8;
	add.s64 	%rd5, %rd3, %rd4;
	ld.global.f64 	%fd9, [%rd5];
$L__BB6_2:
	shl.b32 	%r9, %r1, 3;
	mov.u32 	%r10, _ZZ20sum_reduction_kernelE6shared;
	add.s32 	%r4, %r10, %r9;
	st.shared.f64 	[%r4], %fd9;
	bar.sync 	0;
	setp.lt.u32 	%p2, %r13, 2;
	@%p2 bra 	$L__BB6_6;
$L__BB6_3:
	shr.u32 	%r6, %r13, 1;
	setp.ge.u32 	%p3, %r1, %r6;
	@%p3 bra 	$L__BB6_5;
	shl.b32 	%r11, %r6, 3;
	add.s32 	%r12, %r4, %r11;
	ld.shared.f64 	%fd4, [%r12];
	ld.shared.f64 	%fd5, [%r4];
	add.f64 	%fd6, %fd4, %fd5;
	st.shared.f64 	[%r4], %fd6;
$L__BB6_5:
	bar.sync 	0;
	setp.gt.u32 	%p4, %r13, 3;
	mov.u32 	%r13, %r6;
	@%p4 bra 	$L__BB6_3;
$L__BB6_6:
	setp.ne.s32 	%p5, %r1, 0;
	@%p5 bra 	$L__BB6_8;
	ld.shared.f64 	%fd7, [_ZZ20sum_reduction_kernelE6shared];
	cvta.to.global.u64 	%rd6, %rd2;
	atom.global.add.f64 	%fd8, [%rd6], %fd7;
$L__BB6_8:
	ret;

}
	// .globl	axpby_kernel
.visible .entry axpby_kernel(
	.param .u64 .ptr .align 1 axpby_kernel_param_0,
	.param .u64 .ptr .align 1 axpby_kernel_param_1,
	.param .u64 .ptr .align 1 axpby_kernel_param_2,
	.param .f64 axpby_kernel_param_3,
	.param .f64 axpby_kernel_param_4,
	.param .u32 axpby_kernel_param_5
)
{
	.reg .pred 	%p<2>;
	.reg .b32 	%r<6>;
	.reg .b64 	%rd<11>;
	.reg .b64 	%fd<7>;

	ld.param.u64 	%rd1, [axpby_kernel_param_0];
	ld.param.u64 	%rd2, [axpby_kernel_param_1];
	ld.param.u64 	%rd3, [axpby_kernel_param_2];
	ld.param.f64 	%fd1, [axpby_kernel_param_3];
	ld.param.f64 	%fd2, [axpby_kernel_param_4];
	ld.param.u32 	%r2, [axpby_kernel_param_5];
	mov.u32 	%r3, %ctaid.x;
	mov.u32 	%r4, %ntid.x;
	mov.u32 	%r5, %tid.x;
	mad.lo.s32 	%r1, %r3, %r4, %r5;
	setp.ge.s32 	%p1, %r1, %r2;
	@%p1 bra 	$L__BB7_2;
	cvta.to.global.u64 	%rd4, %rd2;
	cvta.to.global.u64 	%rd5, %rd3;
	cvta.to.global.u64 	%rd6, %rd1;
	mul.wide.s32 	%rd7, %r1, 8;
	add.s64 	%rd8, %rd4, %rd7;
	ld.global.f64 	%fd3, [%rd8];
	add.s64 	%rd9, %rd5, %rd7;
	ld.global.f64 	%fd4, [%rd9];
	mul.f64 	%fd5, %fd2, %fd4;
	fma.rn.f64 	%fd6, %fd1, %fd3, %fd5;
	add.s64 	%rd10, %rd6, %rd7;
	st.global.f64 	[%rd10], %fd6;
$L__BB7_2:
	ret;

}
	// .globl	velocity_update_kernel
.visible .entry velocity_update_kernel(
	.param .u64 .ptr .align 1 velocity_update_kernel_param_0,
	.param .u64 .ptr .align 1 velocity_update_kernel_param_1,
	.param .u64 .ptr .align 1 velocity_update_kernel_param_2,
	.param .f64 velocity_update_kernel_param_3,
	.param .u32 velocity_update_kernel_param_4
)
{
	.reg .pred 	%p<2>;
	.reg .b32 	%r<6>;
	.reg .b64 	%rd<11>;
	.reg .b64 	%fd<6>;

	ld.param.u64 	%rd1, [velocity_update_kernel_param_0];
	ld.param.u64 	%rd2, [velocity_update_kernel_param_1];
	ld.param.u64 	%rd3, [velocity_update_kernel_param_2];
	ld.param.f64 	%fd1, [velocity_update_kernel_param_3];
	ld.param.u32 	%r2, [velocity_update_kernel_param_4];
	mov.u32 	%r3, %ctaid.x;
	mov.u32 	%r4, %ntid.x;
	mov.u32 	%r5, %tid.x;
	mad.lo.s32 	%r1, %r3, %r4, %r5;
	setp.ge.s32 	%p1, %r1, %r2;
	@%p1 bra 	$L__BB8_2;
	cvta.to.global.u64 	%rd4, %rd2;
	cvta.to.global.u64 	%rd5, %rd3;
	cvta.to.global.u64 	%rd6, %rd1;
	mul.wide.s32 	%rd7, %r1, 8;
	add.s64 	%rd8, %rd4, %rd7;
	ld.global.f64 	%fd2, [%rd8];
	add.s64 	%rd9, %rd5, %rd7;
	ld.global.f64 	%fd3, [%rd9];
	sub.f64 	%fd4, %fd2, %fd3;
	div.rn.f64 	%fd5, %fd4, %fd1;
	add.s64 	%rd10, %rd6, %rd7;
	st.global.f64 	[%rd10], %fd5;
$L__BB8_2:
	ret;

}
	// .globl	hierarchical_project_kernel
.visible .entry hierarchical_project_kernel(
	.param .u64 .ptr .align 1 hierarchical_project_kernel_param_0,
	.param .u64 .ptr .align 1 hierarchical_project_kernel_param_1,
	.param .u32 hierarchical_project_kernel_param_2,
	.param .u32 hierarchical_project_kernel_param_3
)
{
	.reg .pred 	%p<2>;
	.reg .b32 	%r<8>;
	.reg .b64 	%rd<9>;
	.reg .b64 	%fd<2>;

	ld.param.u64 	%rd1, [hierarchical_project_kernel_param_0];
	ld.param.u64 	%rd2, [hierarchical_project_kernel_param_1];
	ld.param.u32 	%r3, [hierarchical_project_kernel_param_2];
	ld.param.u32 	%r2, [hierarchical_project_kernel_param_3];
	mov.u32 	%r4, %ctaid.x;
	mov.u32 	%r5, %ntid.x;
	mov.u32 	%r6, %tid.x;
	mad.lo.s32 	%r1, %r4, %r5, %r6;
	setp.ge.s32 	%p1, %r1, %r3;
	@%p1 bra 	$L__BB9_2;
	cvta.to.global.u64 	%rd3, %rd2;
	cvta.to.global.u64 	%rd4, %rd1;
	rem.s32 	%r7, %r1, %r2;
	mul.wide.s32 	%rd5, %r7, 8;
	add.s64 	%rd6, %rd3, %rd5;
	ld.global.f64 	%fd1, [%rd6];
	mul.wide.s32 	%rd7, %r1, 8;
	add.s64 	%rd8, %rd4, %rd7;
	st.global.f64 	[%rd8], %fd1;
$L__BB9_2:
	ret;

}


// ===== COMPILED SASS (sm_100) =====

	.target	sm_100

	.elftype	@"ET_EXEC"


//--------------------- .note.nv.tkinfo           --------------------------
	.section	.note.nv.tkinfo,"",@"SHT_NOTE"
	.sectionflags	@"SHF_NOTE_NV_TKINFO"
	.tkinfo
        /*0018*/ 	.word	0x00000002
        /*0030*/ 	.string	""
        /*0030*/ 	.string	"ptxas"
        /*0030*/ 	.string	"Cuda compilation tools, release 13.0, V13.0.88"
        /*0030*/ 	.string	"Build cuda_13.0.r13.0/compiler.36424714_0"
        /*0030*/ 	.string	"-arch sm_100 -m 64 "



//--------------------- .note.nv.cuinfo           --------------------------
	.section	.note.nv.cuinfo,"",@"SHT_NOTE"
	.sectionflags	@"SHF_NOTE_NV_CUINFO"
        /*0018*/ 	.short	0x0002
        /*001a*/ 	.short	0x0064
        /*001c*/ 	.short	0x0082
	.zero		2


//--------------------- .nv.info                  --------------------------
	.section	.nv.info,"",@"SHT_CUDA_INFO"
	.align	4


	//----- nvinfo : EIATTR_REGCOUNT
	.align		4
        /*0000*/ 	.byte	0x04, 0x2f
        /*0002*/ 	.short	(.L_1 - .L_0)
	.align		4
.L_0:
        /*0004*/ 	.word	index@(gemv_kernel)
        /*0008*/ 	.word	0x00000020


	//----- nvinfo : EIATTR_FRAME_SIZE
	.align		4
.L_1:
        /*000c*/ 	.byte	0x04, 0x11
        /*000e*/ 	.short	(.L_3 - .L_2)
	.align		4
.L_2:
        /*0010*/ 	.word	index@(gemv_kernel)
        /*0014*/ 	.word	0x00000000


	//----- nvinfo : EIATTR_REGCOUNT
	.align		4
.L_3:
        /*0018*/ 	.byte	0x04, 0x2f
        /*001a*/ 	.short	(.L_5 - .L_4)
	.align		4
.L_4:
        /*001c*/ 	.word	index@(prediction_error_kernel)
        /*0020*/ 	.word	0x00000010


	//----- nvinfo : EIATTR_FRAME_SIZE
	.align		4
.L_5:
        /*0024*/ 	.byte	0x04, 0x11
        /*0026*/ 	.short	(.L_7 - .L_6)
	.align		4
.L_6:
        /*0028*/ 	.word	index@(prediction_error_kernel)
        /*002c*/ 	.word	0x00000000


	//----- nvinfo : EIATTR_REGCOUNT
	.align		4
.L_7:
        /*0030*/ 	.byte	0x04, 0x2f
        /*0032*/ 	.short	(.L_9 - .L_8)
	.align		4
.L_8:
        /*0034*/ 	.word	index@(belief_update_kernel)
        /*0038*/ 	.word	0x0000000a


	//----- nvinfo : EIATTR_FRAME_SIZE
	.align		4
.L_9:
        /*003c*/ 	.byte	0x04, 0x11
        /*003e*/ 	.short	(.L_11 - .L_10)
	.align		4
.L_10:
        /*0040*/ 	.word	index@(belief_update_kernel)
        /*0044*/ 	.word	0x00000000


	//----- nvinfo : EIATTR_REGCOUNT
	.align		4
.L_11:
        /*0048*/ 	.byte	0x04, 0x2f
        /*004a*/ 	.short	(.L_13 - .L_12)
	.align		4
.L_12:
        /*004c*/ 	.word	index@(precision_weight_kernel)
        /*0050*/ 	.word	0x0000000e


	//----- nvinfo : EIATTR_FRAME_SIZE
	.align		4
.L_13:
        /*0054*/ 	.byte	0x04, 0x11
        /*0056*/ 	.short	(.L_15 - .L_14)
	.align		4
.L_14:
        /*0058*/ 	.word	index@(precision_weight_kernel)
        /*005c*/ 	.word	0x00000000


	//----- nvinfo : EIATTR_REGCOUNT
	.align		4
.L_15:
        /*0060*/ 	.byte	0x04, 0x2f
        /*0062*/ 	.short	(.L_17 - .L_16)
	.align		4
.L_16:
        /*0064*/ 	.word	index@(kl_divergence_kernel)
        /*0068*/ 	.word	0x0000001e


	//----- nvinfo : EIATTR_FRAME_SIZE
	.align		4
.L_17:
        /*006c*/ 	.byte	0x04, 0x11
        /*006e*/ 	.short	(.L_19 - .L_18)
	.align		4
.L_18:
        /*0070*/ 	.word	index@($__internal_2_$__cuda_sm20_div_rn_f64_full)
        /*0074*/ 	.word	0x00000000


	//----- nvinfo : EIATTR_FRAME_SIZE
	.align		4
.L_19:
        /*0078*/ 	.byte	0x04, 0x11
        /*007a*/ 	.short	(.L_21 - .L_20)
	.align		4
.L_20:
        /*007c*/ 	.word	index@(kl_divergence_kernel)
        /*0080*/ 	.word	0x00000000


	//----- nvinfo : EIATTR_REGCOUNT
	.align		4
.L_21:
        /*0084*/ 	.byte	0x04, 0x2f
        /*0086*/ 	.short	(.L_23 - .L_22)
	.align		4
.L_22:
        /*0088*/ 	.word	index@(accuracy_kernel)
        /*008c*/ 	.word	0x00000017


	//----- nvinfo : EIATTR_FRAME_SIZE
	.align		4
.L_23:
        /*0090*/ 	.byte	0x04, 0x11
        /*0092*/ 	.short	(.L_25 - .L_24)
	.align		4
.L_24:
        /*0094*/ 	.word	index@($__internal_1_$__cuda_sm20_div_rn_f64_full)
        /*0098*/ 	.word	0x00000000


	//----- nvinfo : EIATTR_FRAME_SIZE
	.align		4
.L_25:
        /*009c*/ 	.byte	0x04, 0x11
        /*009e*/ 	.short	(.L_27 - .L_26)
	.align		4
.L_26:
        /*00a0*/ 	.word	index@(accuracy_kernel)
        /*00a4*/ 	.word	0x00000000


	//----- nvinfo : EIATTR_REGCOUNT
	.align		4
.L_27:
        /*00a8*/ 	.byte	0x04, 0x2f
        /*00aa*/ 	.short	(.L_29 - .L_28)
	.align		4
.L_28:
        /*00ac*/ 	.word	index@(sum_reduction_kernel)
        /*00b0*/ 	.word	0x0000000c


	//----- nvinfo : EIATTR_FRAME_SIZE
	.align		4
.L_29:
        /*00b4*/ 	.byte	0x04, 0x11
        /*00b6*/ 	.short	(.L_31 - .L_30)
	.align		4
.L_30:
        /*00b8*/ 	.word	index@(sum_reduction_kernel)
        /*00bc*/ 	.word	0x00000000


	//----- nvinfo : EIATTR_REGCOUNT
	.align		4
.L_31:
        /*00c0*/ 	.byte	0x04, 0x2f
        /*00c2*/ 	.short	(.L_33 - .L_32)
	.align		4
.L_32:
        /*00c4*/ 	.word	index@(axpby_kernel)
        /*00c8*/ 	.word	0x00000010


	//----- nvinfo : EIATTR_FRAME_SIZE
	.align		4
.L_33:
        /*00cc*/ 	.byte	0x04, 0x11
        /*00ce*/ 	.short	(.L_35 - .L_34)
	.align		4
.L_34:
        /*00d0*/ 	.word	index@(axpby_kernel)
        /*00d4*/ 	.word	0x00000000


	//----- nvinfo : EIATTR_REGCOUNT
	.align		4
.L_35:
        /*00d8*/ 	.byte	0x04, 0x2f
        /*00da*/ 	.short	(.L_37 - .L_36)
	.align		4
.L_36:
        /*00dc*/ 	.word	index@(velocity_update_kernel)
        /*00e0*/ 	.word	0x0000001a


	//----- nvinfo : EIATTR_FRAME_SIZE
	.align		4
.L_37:
        /*00e4*/ 	.byte	0x04, 0x11
        /*00e6*/ 	.short	(.L_39 - .L_38)
	.align		4
.L_38:
        /*00e8*/ 	.word	index@($__internal_0_$__cuda_sm20_div_rn_f64_full)
        /*00ec*/ 	.word	0x00000000


	//----- nvinfo : EIATTR_FRAME_SIZE
	.align		4
.L_39:
        /*00f0*/ 	.byte	0x04, 0x11
        /*00f2*/ 	.short	(.L_41 - .L_40)
	.align		4
.L_40:
        /*00f4*/ 	.word	index@(velocity_update_kernel)
        /*00f8*/ 	.word	0x00000000


	//----- nvinfo : EIATTR_REGCOUNT
	.align		4
.L_41:
        /*00fc*/ 	.byte	0x04, 0x2f
        /*00fe*/ 	.short	(.L_43 - .L_42)
	.align		4
.L_42:
        /*0100*/ 	.word	index@(hierarchical_project_kernel)
        /*0104*/ 	.word	0x0000000c


	//----- nvinfo : EIATTR_FRAME_SIZE
	.align		4
.L_43:
        /*0108*/ 	.byte	0x04, 0x11
        /*010a*/ 	.short	(.L_45 - .L_44)
	.align		4
.L_44:
        /*010c*/ 	.word	index@(hierarchical_project_kernel)
        /*0110*/ 	.word	0x00000000


	//----- nvinfo : EIATTR_MIN_STACK_SIZE
	.align		4
.L_45:
        /*0114*/ 	.byte	0x04, 0x12
        /*0116*/ 	.short	(.L_47 - .L_46)
	.align		4
.L_46:
        /*0118*/ 	.word	index@(hierarchical_project_kernel)
        /*011c*/ 	.word	0x00000000


	//----- nvinfo : EIATTR_MIN_STACK_SIZE
	.align		4
.L_47:
        /*0120*/ 	.byte	0x04, 0x12
        /*0122*/ 	.short	(.L_49 - .L_48)
	.align		4
.L_48:
        /*0124*/ 	.word	index@(velocity_update_kernel)
        /*0128*/ 	.word	0x00000000


	//----- nvinfo : EIATTR_MIN_STACK_SIZE
	.align		4
.L_49:
        /*012c*/ 	.byte	0x04, 0x12
        /*012e*/ 	.short	(.L_51 - .L_50)
	.align		4
.L_50:
        /*0130*/ 	.word	index@(axpby_kernel)
        /*0134*/ 	.word	0x00000000


	//----- nvinfo : EIATTR_MIN_STACK_SIZE
	.align		4
.L_51:
        /*0138*/ 	.byte	0x04, 0x12
        /*013a*/ 	.short	(.L_53 - .L_52)
	.align		4
.L_52:
        /*013c*/ 	.word	index@(sum_reduction_kernel)
        /*0140*/ 	.word	0x00000000


	//----- nvinfo : EIATTR_MIN_STACK_SIZE
	.align		4
.L_53:
        /*0144*/ 	.byte	0x04, 0x12
        /*0146*/ 	.short	(.L_55 - .L_54)
	.align		4
.L_54:
        /*0148*/ 	.word	index@(accuracy_kernel)
        /*014c*/ 	.word	0x00000000


	//----- nvinfo : EIATTR_MIN_STACK_SIZE
	.align		4
.L_55:
        /*0150*/ 	.byte	0x04, 0x12
        /*0152*/ 	.short	(.L_57 - .L_56)
	.align		4
.L_56:
        /*0154*/ 	.word	index@(kl_divergence_kernel)
        /*0158*/ 	.word	0x00000000


	//----- nvinfo : EIATTR_MIN_STACK_SIZE
	.align		4
.L_57:
        /*015c*/ 	.byte	0x04, 0x12
        /*015e*/ 	.short	(.L_59 - .L_58)
	.align		4
.L_58:
        /*0160*/ 	.word	index@(precision_weight_kernel)
        /*0164*/ 	.word	0x00000000


	//----- nvinfo : EIATTR_MIN_STACK_SIZE
	.align		4
.L_59:
        /*0168*/ 	.byte	0x04, 0x12
        /*016a*/ 	.short	(.L_61 - .L_60)
	.align		4
.L_60:
        /*016c*/ 	.word	index@(belief_update_kernel)
        /*0170*/ 	.word	0x00000000


	//----- nvinfo : EIATTR_MIN_STACK_SIZE
	.align		4
.L_61:
        /*0174*/ 	.byte	0x04, 0x12
        /*0176*/ 	.short	(.L_63 - .L_62)
	.align		4
.L_62:
        /*0178*/ 	.word	index@(prediction_error_kernel)
        /*017c*/ 	.word	0x00000000


	//----- nvinfo : EIATTR_MIN_STACK_SIZE
	.align		4
.L_63:
        /*0180*/ 	.byte	0x04, 0x12
        /*0182*/ 	.short	(.L_65 - .L_64)
	.align		4
.L_64:
        /*0184*/ 	.word	index@(gemv_kernel)
        /*0188*/ 	.word	0x00000000
.L_65:


//--------------------- .nv.compat                --------------------------
	.section	.nv.compat,"",@"SHT_CUDA_COMPAT_INFO"
	.align	4
        /*0000*/ 	.byte	0x02, 0x09, 0x00, 0x00, 0x02, 0x02, 0x01, 0x00, 0x02, 0x05, 0x05, 0x00, 0x03, 0x07, 0x01, 0x01
        /*0010*/ 	.byte	0x02, 0x03, 0x00, 0x00, 0x02, 0x06, 0x01, 0x00, 0x04, 0x0b, 0x08, 0x00, 0x01, 0x00, 0x00, 0x00
        /*0020*/ 	.byte	0x00, 0x00, 0x00, 0x00


//--------------------- .nv.info.hierarchical_project_kernel --------------------------
	.section	.nv.info.hierarchical_project_kernel,"",@"SHT_CUDA_INFO"
	.sectionflags	@""
	.align	4


	//----- nvinfo : EIATTR_CUDA_API_VERSION
	.align		4
        /*0000*/ 	.byte	0x04, 0x37
        /*0002*/ 	.short	(.L_67 - .L_66)
.L_66:
        /*0004*/ 	.word	0x00000082


	//----- nvinfo : EIATTR_KPARAM_INFO
	.align		4
.L_67:
        /*0008*/ 	.byte	0x04, 0x17
        /*000a*/ 	.short	(.L_69 - .L_68)
.L_68:
        /*000c*/ 	.word	0x00000000
        /*0010*/ 	.short	0x0003
        /*0012*/ 	.short	0x0014
        /*0014*/ 	.byte	0x00, 0xf0, 0x11, 0x00


	//----- nvinfo : EIATTR_KPARAM_INFO
	.align		4
.L_69:
        /*0018*/ 	.byte	0x04, 0x17
        /*001a*/ 	.short	(.L_71 - .L_70)
.L_70:
        /*001c*/ 	.word	0x00000000
        /*0020*/ 	.short	0x0002
        /*0022*/ 	.short	0x0010
        /*0024*/ 	.byte	0x00, 0xf0, 0x11, 0x00


	//----- nvinfo : EIATTR_KPARAM_INFO
	.align		4
.L_71:
        /*0028*/ 	.byte	0x04, 0x17
        /*002a*/ 	.short	(.L_73 - .L_72)
.L_72:
        /*002c*/ 	.word	0x00000000
        /*0030*/ 	.short	0x0001
        /*0032*/ 	.short	0x0008
        /*0034*/ 	.byte	0x00, 0xf5, 0x21, 0x00


	//----- nvinfo : EIATTR_KPARAM_INFO
	.align		4
.L_73:
        /*0038*/ 	.byte	0x04, 0x17
        /*003a*/ 	.short	(.L_75 - .L_74)
.L_74:
        /*003c*/ 	.word	0x00000000
        /*0040*/ 	.short	0x0000
        /*0042*/ 	.short	0x0000
        /*0044*/ 	.byte	0x00, 0xf5, 0x21, 0x00


	//----- nvinfo : EIATTR_SPARSE_MMA_MASK
	.align		4
.L_75:
        /*0048*/ 	.byte	0x03, 0x50
        /*004a*/ 	.short	0x0000


	//----- nvinfo : EIATTR_MAXREG_COUNT
	.align		4
        /*004c*/ 	.byte	0x03, 0x1b
        /*004e*/ 	.short	0x00ff


	//----- nvinfo : EIATTR_MERCURY_ISA_VERSION
	.align		4
        /*0050*/ 	.byte	0x03, 0x5f
        /*0052*/ 	.short	0x0101


	//----- nvinfo : EIATTR_VRC_CTA_INIT_COUNT
	.align		4
        /*0054*/ 	.byte	0x02, 0x4a
	.zero		1
	.zero		1


	//----- nvinfo : EIATTR_EXIT_INSTR_OFFSETS
	.align		4
        /*0058*/ 	.byte	0x04, 0x1c
        /*005a*/ 	.short	(.L_77 - .L_76)


	//   ....[0]....
.L_76:
        /*005c*/ 	.word	0x00000070


	//   ....[1]....
        /*0060*/ 	.word	0x00000250


	//----- nvinfo : EIATTR_CBANK_PARAM_SIZE
	.align		4
.L_77:
        /*0064*/ 	.byte	0x03, 0x19
        /*0066*/ 	.short	0x0018


	//----- nvinfo : EIATTR_PARAM_CBANK
	.align		4
        /*0068*/ 	.byte	0x04, 0x0a
        /*006a*/ 	.short	(.L_79 - .L_78)
	.align		4
.L_78:
        /*006c*/ 	.word	index@(.nv.constant0.hierarchical_project_kernel)
        /*0070*/ 	.short	0x0380
        /*0072*/ 	.short	0x0018


	//----- nvinfo : EIATTR_SW_WAR
	.align		4
.L_79:
        /*0074*/ 	.byte	0x04, 0x36
        /*0076*/ 	.short	(.L_81 - .L_80)
.L_80:
        /*0078*/ 	.word	0x00000008
.L_81:


//--------------------- .nv.info.velocity_update_kernel --------------------------
	.section	.nv.info.velocity_update_kernel,"",@"SHT_CUDA_INFO"
	.sectionflags	@""
	.align	4


	//----- nvinfo : EIATTR_CUDA_API_VERSION
	.align		4
        /*0000*/ 	.byte	0x04, 0x37
        /*0002*/ 	.short	(.L_83 - .L_82)
.L_82:
        /*0004*/ 	.word	0x00000082


	//----- nvinfo : EIATTR_KPARAM_INFO
	.align		4
.L_83:
        /*0008*/ 	.byte	0x04, 0x17
        /*000a*/ 	.short	(.L_85 - .L_84)
.L_84:
        /*000c*/ 	.word	0x00000000
        /*0010*/ 	.short	0x0004
        /*0012*/ 	.short	0x0020
        /*0014*/ 	.byte	0x00, 0xf0, 0x11, 0x00


	//----- nvinfo : EIATTR_KPARAM_INFO
	.align		4
.L_85:
        /*0018*/ 	.byte	0x04, 0x17
        /*001a*/ 	.short	(.L_87 - .L_86)
.L_86:
        /*001c*/ 	.word	0x00000000
        /*0020*/ 	.short	0x0003
        /*0022*/ 	.short	0x0018
        /*0024*/ 	.byte	0x00, 0xf0, 0x21, 0x00


	//----- nvinfo : EIATTR_KPARAM_INFO
	.align		4
.L_87:
        /*0028*/ 	.byte	0x04, 0x17
        /*002a*/ 	.short	(.L_89 - .L_88)
.L_88:
        /*002c*/ 	.word	0x00000000
        /*0030*/ 	.short	0x0002
        /*0032*/ 	.short	0x0010
        /*0034*/ 	.byte	0x00, 0xf5, 0x21, 0x00


	//----- nvinfo : EIATTR_KPARAM_INFO
	.align		4
.L_89:
        /*0038*/ 	.byte	0x04, 0x17
        /*003a*/ 	.short	(.L_91 - .L_90)
.L_90:
        /*003c*/ 	.word	0x00000000
        /*0040*/ 	.short	0x0001
        /*0042*/ 	.short	0x0008
        /*0044*/ 	.byte	0x00, 0xf5, 0x21, 0x00


	//----- nvinfo : EIATTR_KPARAM_INFO
	.align		4
.L_91:
        /*0048*/ 	.byte	0x04, 0x17
        /*004a*/ 	.short	(.L_93 - .L_92)
.L_92:
        /*004c*/ 	.word	0x00000000
        /*0050*/ 	.short	0x0000
        /*0052*/ 	.short	0x0000
        /*0054*/ 	.byte	0x00, 0xf5, 0x21, 0x00


	//----- nvinfo : EIATTR_SPARSE_MMA_MASK
	.align		4
.L_93:
        /*0058*/ 	.byte	0x03, 0x50
        /*005a*/ 	.short	0x0000


	//----- nvinfo : EIATTR_MAXREG_COUNT
	.align		4
        /*005c*/ 	.byte	0x03, 0x1b
        /*005e*/ 	.short	0x00ff


	//----- nvinfo : EIATTR_MERCURY_ISA_VERSION
	.align		4
        /*0060*/ 	.byte	0x03, 0x5f
        /*0062*/ 	.short	0x0101


	//----- nvinfo : EIATTR_VRC_CTA_INIT_COUNT
	.align		4
        /*0064*/ 	.byte	0x02, 0x4a
	.zero		1
	.zero		1


	//----- nvinfo : EIATTR_EXIT_INSTR_OFFSETS
	.align		4
        /*0068*/ 	.byte	0x04, 0x1c
        /*006a*/ 	.short	(.L_95 - .L_94)


	//   ....[0]....
.L_94:
        /*006c*/ 	.word	0x00000070


	//   ....[1]....
        /*0070*/ 	.word	0x00000270


	//----- nvinfo : EIATTR_CRS_STACK_SIZE
	.align		4
.L_95:
        /*0074*/ 	.byte	0x04, 0x1e
        /*0076*/ 	.short	(.L_97 - .L_96)
.L_96:
        /*0078*/ 	.word	0x00000000


	//----- nvinfo : EIATTR_CBANK_PARAM_SIZE
	.align		4
.L_97:
        /*007c*/ 	.byte	0x03, 0x19
        /*007e*/ 	.short	0x0024


	//----- nvinfo : EIATTR_PARAM_CBANK
	.align		4
        /*0080*/ 	.byte	0x04, 0x0a
        /*0082*/ 	.short	(.L_99 - .L_98)
	.align		4
.L_98:
        /*0084*/ 	.word	index@(.nv.constant0.velocity_update_kernel)
        /*0088*/ 	.short	0x0380
        /*008a*/ 	.short	0x0024


	//----- nvinfo : EIATTR_SW_WAR
	.align		4
.L_99:
        /*008c*/ 	.byte	0x04, 0x36
        /*008e*/ 	.short	(.L_101 - .L_100)
.L_100:
        /*0090*/ 	.word	0x00000008
.L_101:


//--------------------- .nv.info.axpby_kernel     --------------------------
	.section	.nv.info.axpby_kernel,"",@"SHT_CUDA_INFO"
	.sectionflags	@""
	.align	4


	//----- nvinfo : EIATTR_CUDA_API_VERSION
	.align		4
        /*0000*/ 	.byte	0x04, 0x37
        /*0002*/ 	.short	(.L_103 - .L_102)
.L_102:
        /*0004*/ 	.word	0x00000082


	//----- nvinfo : EIATTR_KPARAM_INFO
	.align		4
.L_103:
        /*0008*/ 	.byte	0x04, 0x17
        /*000a*/ 	.short	(.L_105 - .L_104)
.L_104:
        /*000c*/ 	.word	0x00000000
        /*0010*/ 	.short	0x0005
        /*0012*/ 	.short	0x0028
        /*0014*/ 	.byte	0x00, 0xf0, 0x11, 0x00


	//----- nvinfo : EIATTR_KPARAM_INFO
	.align		4
.L_105:
        /*0018*/ 	.byte	0x04, 0x17
        /*001a*/ 	.short	(.L_107 - .L_106)
.L_106:
        /*001c*/ 	.word	0x00000000
        /*0020*/ 	.short	0x0004
        /*0022*/ 	.short	0x0020
        /*0024*/ 	.byte	0x00, 0xf0, 0x21, 0x00


	//----- nvinfo : EIATTR_KPARAM_INFO
	.align		4
.L_107:
        /*0028*/ 	.byte	0x04, 0x17
        /*002a*/ 	.short	(.L_109 - .L_108)
.L_108:
        /*002c*/ 	.word	0x00000000
        /*0030*/ 	.short	0x0003
        /*0032*/ 	.short	0x0018
        /*0034*/ 	.byte	0x00, 0xf0, 0x21, 0x00


	//----- nvinfo : EIATTR_KPARAM_INFO
	.align		4
.L_109:
        /*0038*/ 	.byte	0x04, 0x17
        /*003a*/ 	.short	(.L_111 - .L_110)
.L_110:
        /*003c*/ 	.word	0x00000000
        /*0040*/ 	.short	0x0002
        /*0042*/ 	.short	0x0010
        /*0044*/ 	.byte	0x00, 0xf5, 0x21, 0x00


	//----- nvinfo : EIATTR_KPARAM_INFO
	.align		4
.L_111:
        /*0048*/ 	.byte	0x04, 0x17
        /*004a*/ 	.short	(.L_113 - .L_112)
.L_112:
        /*004c*/ 	.word	0x00000000
        /*0050*/ 	.short	0x0001
        /*0052*/ 	.short	0x0008
        /*0054*/ 	.byte	0x00, 0xf5, 0x21, 0x00


	//----- nvinfo : EIATTR_KPARAM_INFO
	.align		4
.L_113:
        /*0058*/ 	.byte	0x04, 0x17
        /*005a*/ 	.short	(.L_115 - .L_114)
.L_114:
        /*005c*/ 	.word	0x00000000
        /*0060*/ 	.short	0x0000
        /*0062*/ 	.short	0x0000
        /*0064*/ 	.byte	0x00, 0xf5, 0x21, 0x00


	//----- nvinfo : EIATTR_SPARSE_MMA_MASK
	.align		4
.L_115:
        /*0068*/ 	.byte	0x03, 0x50
        /*006a*/ 	.short	0x0000


	//----- nvinfo : EIATTR_MAXREG_COUNT
	.align		4
        /*006c*/ 	.byte	0x03, 0x1b
        /*006e*/ 	.short	0x00ff


	//----- nvinfo : EIATTR_MERCURY_ISA_VERSION
	.align		4
        /*0070*/ 	.byte	0x03, 0x5f
        /*0072*/ 	.short	0x0101


	//----- nvinfo : EIATTR_VRC_CTA_INIT_COUNT
	.align		4
        /*0074*/ 	.byte	0x02, 0x4a
	.zero		1
	.zero		1


	//----- nvinfo : EIATTR_EXIT_INSTR_OFFSETS
	.align		4
        /*0078*/ 	.byte	0x04, 0x1c
        /*007a*/ 	.short	(.L_117 - .L_116)


	//   ....[0]....
.L_116:
        /*007c*/ 	.word	0x00000070


	//   ....[1]....
        /*0080*/ 	.word	0x00000160


	//----- nvinfo : EIATTR_CBANK_PARAM_SIZE
	.align		4
.L_117:
        /*0084*/ 	.byte	0x03, 0x19
        /*0086*/ 	.short	0x002c


	//----- nvinfo : EIATTR_PARAM_CBANK
	.align		4
        /*0088*/ 	.byte	0x04, 0x0a
        /*008a*/ 	.short	(.L_119 - .L_118)
	.align		4
.L_118:
        /*008c*/ 	.word	index@(.nv.constant0.axpby_kernel)
        /*0090*/ 	.short	0x0380
        /*0092*/ 	.short	0x002c


	//----- nvinfo : EIATTR_SW_WAR
	.align		4
.L_119:
        /*0094*/ 	.byte	0x04, 0x36
        /*0096*/ 	.short	(.L_121 - .L_120)
.L_120:
        /*0098*/ 	.word	0x00000008
.L_121:


//--------------------- .nv.info.sum_reduction_kernel --------------------------
	.section	.nv.info.sum_reduction_kernel,"",@"SHT_CUDA_INFO"
	.sectionflags	@""
	.align	4


	//----- nvinfo : EIATTR_CUDA_API_VERSION
	.align		4
        /*0000*/ 	.byte	0x04, 0x37
        /*0002*/ 	.short	(.L_123 - .L_122)
.L_122:
        /*0004*/ 	.word	0x00000082


	//----- nvinfo : EIATTR_KPARAM_INFO
	.align		4
.L_123:
        /*0008*/ 	.byte	0x04, 0x17
        /*000a*/ 	.short	(.L_125 - .L_124)
.L_124:
        /*000c*/ 	.word	0x00000000
        /*0010*/ 	.short	0x0002
        /*0012*/ 	.short	0x0010
        /*0014*/ 	.byte	0x00, 0xf0, 0x11, 0x00


	//----- nvinfo : EIATTR_KPARAM_INFO
	.align		4
.L_125:
        /*0018*/ 	.byte	0x04, 0x17
        /*001a*/ 	.short	(.L_127 - .L_126)
.L_126:
        /*001c*/ 	.word	0x00000000
        /*0020*/ 	.short	0x0001
        /*0022*/ 	.short	0x0008
        /*0024*/ 	.byte	0x00, 0xf5, 0x21, 0x00


	//----- nvinfo : EIATTR_KPARAM_INFO
	.align		4
.L_127:
        /*0028*/ 	.byte	0x04, 0x17
        /*002a*/ 	.short	(.L_129 - .L_128)
.L_128:
        /*002c*/ 	.word	0x00000000
        /*0030*/ 	.short	0x0000
        /*0032*/ 	.short	0x0000
        /*0034*/ 	.byte	0x00, 0xf5, 0x21, 0x00


	//----- nvinfo : EIATTR_SPARSE_MMA_MASK
	.align		4
.L_129:
        /*0038*/ 	.byte	0x03, 0x50
        /*003a*/ 	.short	0x0000


	//----- nvinfo : EIATTR_MAXREG_COUNT
	.align		4
        /*003c*/ 	.byte	0x03, 0x1b
        /*003e*/ 	.short	0x00ff


	//----- nvinfo : EIATTR_NUM_BARRIERS
	.align		4
        /*0040*/ 	.byte	0x02, 0x4c
        /*0042*/ 	.byte	0x01
	.zero		1


	//----- nvinfo : EIATTR_MERCURY_ISA_VERSION
	.align		4
        /*0044*/ 	.byte	0x03, 0x5f
        /*0046*/ 	.short	0x0101


	//----- nvinfo : EIATTR_VRC_CTA_INIT_COUNT
	.align		4
        /*0048*/ 	.byte	0x02, 0x4a
	.zero		1
	.zero		1


	//----- nvinfo : EIATTR_EXIT_INSTR_OFFSETS
	.align		4
        /*004c*/ 	.byte	0x04, 0x1c
        /*004e*/ 	.short	(.L_131 - .L_130)


	//   ....[0]....
.L_130:
        /*0050*/ 	.word	0x00000200


	//   ....[1]....
        /*0054*/ 	.word	0x00000270


	//----- nvinfo : EIATTR_CBANK_PARAM_SIZE
	.align		4
.L_131:
        /*0058*/ 	.byte	0x03, 0x19
        /*005a*/ 	.short	0x0014


	//----- nvinfo : EIATTR_PARAM_CBANK
	.align		4
        /*005c*/ 	.byte	0x04, 0x0a
        /*005e*/ 	.short	(.L_133 - .L_132)
	.align		4
.L_132:
        /*0060*/ 	.word	index@(.nv.constant0.sum_reduction_kernel)
        /*0064*/ 	.short	0x0380
        /*0066*/ 	.short	0x0014


	//----- nvinfo : EIATTR_SW_WAR
	.align		4
.L_133:
        /*0068*/ 	.byte	0x04, 0x36
        /*006a*/ 	.short	(.L_135 - .L_134)
.L_134:
        /*006c*/ 	.word	0x00000008
.L_135:


//--------------------- .nv.info.accuracy_kernel  --------------------------
	.section	.nv.info.accuracy_kernel,"",@"SHT_CUDA_INFO"
	.sectionflags	@""
	.align	4


	//----- nvinfo : EIATTR_CUDA_API_VERSION
	.align		4
        /*0000*/ 	.byte	0x04, 0x37
        /*0002*/ 	.short	(.L_137 - .L_136)
.L_136:
        /*0004*/ 	.word	0x00000082


	//----- nvinfo : EIATTR_KPARAM_INFO
	.align		4
.L_137:
        /*0008*/ 	.byte	0x04, 0x17
        /*000a*/ 	.short	(.L_139 - .L_138)
.L_138:
        /*000c*/ 	.word	0x00000000
        /*0010*/ 	.short	0x0003
        /*0012*/ 	.short	0x0018
        /*0014*/ 	.byte	0x00, 0xf0, 0x11, 0x00


	//----- nvinfo : EIATTR_KPARAM_INFO
	.align		4
.L_139:
        /*0018*/ 	.byte	0x04, 0x17
        /*001a*/ 	.short	(.L_141 - .L_140)
.L_140:
        /*001c*/ 	.word	0x00000000
        /*0020*/ 	.short	0x0002
        /*0022*/ 	.short	0x0010
        /*0024*/ 	.byte	0x00, 0xf5, 0x21, 0x00


	//----- nvinfo : EIATTR_KPARAM_INFO
	.align		4
.L_141:
        /*0028*/ 	.byte	0x04, 0x17
        /*002a*/ 	.short	(.L_143 - .L_142)
.L_142:
        /*002c*/ 	.word	0x00000000
        /*0030*/ 	.short	0x0001
        /*0032*/ 	.short	0x0008
        /*0034*/ 	.byte	0x00, 0xf5, 0x21, 0x00


	//----- nvinfo : EIATTR_KPARAM_INFO
	.align		4
.L_143:
        /*0038*/ 	.byte	0x04, 0x17
        /*003a*/ 	.short	(.L_145 - .L_144)
.L_144:
        /*003c*/ 	.word	0x00000000
        /*0040*/ 	.short	0x0000
        /*0042*/ 	.short	0x0000
        /*0044*/ 	.byte	0x00, 0xf5, 0x21, 0x00


	//----- nvinfo : EIATTR_SPARSE_MMA_MASK
	.align		4
.L_145:
        /*0048*/ 	.byte	0x03, 0x50
        /*004a*/ 	.short	0x0000


	//----- nvinfo : EIATTR_MAXREG_COUNT
	.align		4
        /*004c*/ 	.byte	0x03, 0x1b
        /*004e*/ 	.short	0x00ff


	//----- nvinfo : EIATTR_MERCURY_ISA_VERSION
	.align		4
        /*0050*/ 	.byte	0x03, 0x5f
        /*0052*/ 	.short	0x0101


	//----- nvinfo : EIATTR_VRC_CTA_INIT_COUNT
	.align		4
        /*0054*/ 	.byte	0x02, 0x4a
	.zero		1
	.zero		1


	//----- nvinfo : EIATTR_EXIT_INSTR_OFFSETS
	.align		4
        /*0058*/ 	.byte	0x04, 0x1c
        /*005a*/ 	.short	(.L_147 - .L_146)


	//   ....[0]....
.L_146:
        /*005c*/ 	.word	0x00000070


	//   ....[1]....
        /*0060*/ 	.word	0x00000830


	//----- nvinfo : EIATTR_CRS_STACK_SIZE
	.align		4
.L_147:
        /*0064*/ 	.byte	0x04, 0x1e
        /*0066*/ 	.short	(.L_149 - .L_148)
.L_148:
        /*0068*/ 	.word	0x00000000


	//----- nvinfo : EIATTR_CBANK_PARAM_SIZE
	.align		4
.L_149:
        /*006c*/ 	.byte	0x03, 0x19
        /*006e*/ 	.short	0x001c


	//----- nvinfo : EIATTR_PARAM_CBANK
	.align		4
        /*0070*/ 	.byte	0x04, 0x0a
        /*0072*/ 	.short	(.L_151 - .L_150)
	.align		4
.L_150:
        /*0074*/ 	.word	index@(.nv.constant0.accuracy_kernel)
        /*0078*/ 	.short	0x0380
        /*007a*/ 	.short	0x001c


	//----- nvinfo : EIATTR_SW_WAR
	.align		4
.L_151:
        /*007c*/ 	.byte	0x04, 0x36
        /*007e*/ 	.short	(.L_153 - .L_152)
.L_152:
        /*0080*/ 	.word	0x00000008
.L_153:


//--------------------- .nv.info.kl_divergence_kernel --------------------------
	.section	.nv.info.kl_divergence_kernel,"",@"SHT_CUDA_INFO"
	.sectionflags	@""
	.align	4


	//----- nvinfo : EIATTR_CUDA_API_VERSION
	.align		4
        /*0000*/ 	.byte	0x04, 0x37
        /*0002*/ 	.short	(.L_155 - .L_154)
.L_154:
        /*0004*/ 	.word	0x00000082


	//----- nvinfo : EIATTR_KPARAM_INFO
	.align		4
.L_155:
        /*0008*/ 	.byte	0x04, 0x17
        /*000a*/ 	.short	(.L_157 - .L_156)
.L_156:
        /*000c*/ 	.word	0x00000000
        /*0010*/ 	.short	0x0005
        /*0012*/ 	.short	0x0028
        /*0014*/ 	.byte	0x00, 0xf0, 0x11, 0x00


	//----- nvinfo : EIATTR_KPARAM_INFO
	.align		4
.L_157:
        /*0018*/ 	.byte	0x04, 0x17
        /*001a*/ 	.short	(.L_159 - .L_158)
.L_158:
        /*001c*/ 	.word	0x00000000
        /*0020*/ 	.short	0x0004
        /*0022*/ 	.short	0x0020
        /*0024*/ 	.byte	0x00, 0xf5, 0x21, 0x00


	//----- nvinfo : EIATTR_KPARAM_INFO
	.align		4
.L_159:
        /*0028*/ 	.byte	0x04, 0x17
        /*002a*/ 	.short	(.L_161 - .L_160)
.L_160:
        /*002c*/ 	.word	0x00000000
        /*0030*/ 	.short	0x0003
        /*0032*/ 	.short	0x0018
        /*0034*/ 	.byte	0x00, 0xf5, 0x21, 0x00


	//----- nvinfo : EIATTR_KPARAM_INFO
	.align		4
.L_161:
        /*0038*/ 	.byte	0x04, 0x17
        /*003a*/ 	.short	(.L_163 - .L_162)
.L_162:
        /*003c*/ 	.word	0x00000000
        /*0040*/ 	.short	0x0002
        /*0042*/ 	.short	0x0010
        /*0044*/ 	.byte	0x00, 0xf5, 0x21, 0x00


	//----- nvinfo : EIATTR_KPARAM_INFO
	.align		4
.L_163:
        /*0048*/ 	.byte	0x04, 0x17
        /*004a*/ 	.short	(.L_165 - .L_164)
.L_164:
        /*004c*/ 	.word	0x00000000
        /*0050*/ 	.short	0x0001
        /*0052*/ 	.short	0x0008
        /*0054*/ 	.byte	0x00, 0xf5, 0x21, 0x00


	//----- nvinfo : EIATTR_KPARAM_INFO
	.align		4
.L_165:
        /*0058*/ 	.byte	0x04, 0x17
        /*005a*/ 	.short	(.L_167 - .L_166)
.L_166:
        /*005c*/ 	.word	0x00000000
        /*0060*/ 	.short	0x0000
        /*0062*/ 	.short	0x0000
        /*0064*/ 	.byte	0x00, 0xf5, 0x21, 0x00


	//----- nvinfo : EIATTR_SPARSE_MMA_MASK
	.align		4
.L_167:
        /*0068*/ 	.byte	0x03, 0x50
        /*006a*/ 	.short	0x0000


	//----- nvinfo : EIATTR_MAXREG_COUNT
	.align		4
        /*006c*/ 	.byte	0x03, 0x1b
        /*006e*/ 	.short	0x00ff


	//----- nvinfo : EIATTR_MERCURY_ISA_VERSION
	.align		4
        /*0070*/ 	.byte	0x03, 0x5f
        /*0072*/ 	.short	0x0101


	//----- nvinfo : EIATTR_VRC_CTA_INIT_COUNT
	.align		4
        /*0074*/ 	.byte	0x02, 0x4a
	.zero		1
	.zero		1


	//----- nvinfo : EIATTR_EXIT_INSTR_OFFSETS
	.align		4
        /*0078*/ 	.byte	0x04, 0x1c
        /*007a*/ 	.short	(.L_169 - .L_168)


	//   ....[0]....
.L_168:
        /*007c*/ 	.word	0x00000070


	//   ....[1]....
        /*0080*/ 	.word	0x00000aa0


	//----- nvinfo : EIATTR_CRS_STACK_SIZE
	.align		4
.L_169:
        /*0084*/ 	.byte	0x04, 0x1e
        /*0086*/ 	.short	(.L_171 - .L_170)
.L_170:
        /*0088*/ 	.word	0x00000000


	//----- nvinfo : EIATTR_CBANK_PARAM_SIZE
	.align		4
.L_171:
        /*008c*/ 	.byte	0x03, 0x19
        /*008e*/ 	.short	0x002c


	//----- nvinfo : EIATTR_PARAM_CBANK
	.align		4
        /*0090*/ 	.byte	0x04, 0x0a
        /*0092*/ 	.short	(.L_173 - .L_172)
	.align		4
.L_172:
        /*0094*/ 	.word	index@(.nv.constant0.kl_divergence_kernel)
        /*0098*/ 	.short	0x0380
        /*009a*/ 	.short	0x002c


	//----- nvinfo : EIATTR_SW_WAR
	.align		4
.L_173:
        /*009c*/ 	.byte	0x04, 0x36
        /*009e*/ 	.short	(.L_175 - .L_174)
.L_174:
        /*00a0*/ 	.word	0x00000008
.L_175:


//--------------------- .nv.info.precision_weight_kernel --------------------------
	.section	.nv.info.precision_weight_kernel,"",@"SHT_CUDA_INFO"
	.sectionflags	@""
	.align	4


	//----- nvinfo : EIATTR_CUDA_API_VERSION
	.align		4
        /*0000*/ 	.byte	0x04, 0x37
        /*0002*/ 	.short	(.L_177 - .L_176)
.L_176:
        /*0004*/ 	.word	0x00000082


	//----- nvinfo : EIATTR_KPARAM_INFO
	.align		4
.L_177:
        /*0008*/ 	.byte	0x04, 0x17
        /*000a*/ 	.short	(.L_179 - .L_178)
.L_178:
        /*000c*/ 	.word	0x00000000
        /*0010*/ 	.short	0x0003
        /*0012*/ 	.short	0x0018
        /*0014*/ 	.byte	0x00, 0xf0, 0x11, 0x00


	//----- nvinfo : EIATTR_KPARAM_INFO
	.align		4
.L_179:
        /*0018*/ 	.byte	0x04, 0x17
        /*001a*/ 	.short	(.L_181 - .L_180)
.L_180:
        /*001c*/ 	.word	0x00000000
        /*0020*/ 	.short	0x0002
        /*0022*/ 	.short	0x0010
        /*0024*/ 	.byte	0x00, 0xf5, 0x21, 0x00


	//----- nvinfo : EIATTR_KPARAM_INFO
	.align		4
.L_181:
        /*0028*/ 	.byte	0x04, 0x17
        /*002a*/ 	.short	(.L_183 - .L_182)
.L_182:
        /*002c*/ 	.word	0x00000000
        /*0030*/ 	.short	0x0001
        /*0032*/ 	.short	0x0008
        /*0034*/ 	.byte	0x00, 0xf5, 0x21, 0x00


	//----- nvinfo : EIATTR_KPARAM_INFO
	.align		4
.L_183:
        /*0038*/ 	.byte	0x04, 0x17
        /*003a*/ 	.short	(.L_185 - .L_184)
.L_184:
        /*003c*/ 	.word	0x00000000
        /*0040*/ 	.short	0x0000
        /*0042*/ 	.short	0x0000
        /*0044*/ 	.byte	0x00, 0xf5, 0x21, 0x00


	//----- nvinfo : EIATTR_SPARSE_MMA_MASK
	.align		4
.L_185:
        /*0048*/ 	.byte	0x03, 0x50
        /*004a*/ 	.short	0x0000


	//----- nvinfo : EIATTR_MAXREG_COUNT
	.align		4
        /*004c*/ 	.byte	0x03, 0x1b
        /*004e*/ 	.short	0x00ff


	//----- nvinfo : EIATTR_MERCURY_ISA_VERSION
	.align		4
        /*0050*/ 	.byte	0x03, 0x5f
        /*0052*/ 	.short	0x0101


	//----- nvinfo : EIATTR_VRC_CTA_INIT_COUNT
	.align		4
        /*0054*/ 	.byte	0x02, 0x4a
	.zero		1
	.zero		1


	//----- nvinfo : EIATTR_EXIT_INSTR_OFFSETS
	.align		4
        /*0058*/ 	.byte	0x04, 0x1c
        /*005a*/ 	.short	(.L_187 - .L_186)


	//   ....[0]....
.L_186:
        /*005c*/ 	.word	0x00000070


	//   ....[1]....
        /*0060*/ 	.word	0x00000130


	//----- nvinfo : EIATTR_CBANK_PARAM_SIZE
	.align		4
.L_187:
        /*0064*/ 	.byte	0x03, 0x19
        /*0066*/ 	.short	0x001c


	//----- nvinfo : EIATTR_PARAM_CBANK
	.align		4
        /*0068*/ 	.byte	0x04, 0x0a
        /*006a*/ 	.short	(.L_189 - .L_188)
	.align		4
.L_188:
        /*006c*/ 	.word	index@(.nv.constant0.precision_weight_kernel)
        /*0070*/ 	.short	0x0380
        /*0072*/ 	.short	0x001c


	//----- nvinfo : EIATTR_SW_WAR
	.align		4
.L_189:
        /*0074*/ 	.byte	0x04, 0x36
        /*0076*/ 	.short	(.L_191 - .L_190)
.L_190:
        /*0078*/ 	.word	0x00000008
.L_191:


//--------------------- .nv.info.belief_update_kernel --------------------------
	.section	.nv.info.belief_update_kernel,"",@"SHT_CUDA_INFO"
	.sectionflags	@""
	.align	4


	//----- nvinfo : EIATTR_CUDA_API_VERSION
	.align		4
        /*0000*/ 	.byte	0x04, 0x37
        /*0002*/ 	.short	(.L_193 - .L_192)
.L_192:
        /*0004*/ 	.word	0x00000082


	//----- nvinfo : EIATTR_KPARAM_INFO
	.align		4
.L_193:
        /*0008*/ 	.byte	0x04, 0x17
        /*000a*/ 	.short	(.L_195 - .L_194)
.L_194:
        /*000c*/ 	.word	0x00000000
        /*0010*/ 	.short	0x0003
        /*0012*/ 	.short	0x0018
        /*0014*/ 	.byte	0x00, 0xf0, 0x11, 0x00


	//----- nvinfo : EIATTR_KPARAM_INFO
	.align		4
.L_195:
        /*0018*/ 	.byte	0x04, 0x17
        /*001a*/ 	.short	(.L_197 - .L_196)
.L_196:
        /*001c*/ 	.word	0x00000000
        /*0020*/ 	.short	0x0002
        /*0022*/ 	.short	0x0010
        /*0024*/ 	.byte	0x00, 0xf0, 0x21, 0x00


	//----- nvinfo : EIATTR_KPARAM_INFO
	.align		4
.L_197:
        /*0028*/ 	.byte	0x04, 0x17
        /*002a*/ 	.short	(.L_199 - .L_198)
.L_198:
        /*002c*/ 	.word	0x00000000
        /*0030*/ 	.short	0x0001
        /*0032*/ 	.short	0x0008
        /*0034*/ 	.byte	0x00, 0xf5, 0x21, 0x00


	//----- nvinfo : EIATTR_KPARAM_INFO
	.align		4
.L_199:
        /*0038*/ 	.byte	0x04, 0x17
        /*003a*/ 	.short	(.L_201 - .L_200)
.L_200:
        /*003c*/ 	.word	0x00000000
        /*0040*/ 	.short	0x0000
        /*0042*/ 	.short	0x0000
        /*0044*/ 	.byte	0x00, 0xf5, 0x21, 0x00


	//----- nvinfo : EIATTR_SPARSE_MMA_MASK
	.align		4
.L_201:
        /*0048*/ 	.byte	0x03, 0x50
        /*004a*/ 	.short	0x0000


	//----- nvinfo : EIATTR_MAXREG_COUNT
	.align		4
        /*004c*/ 	.byte	0x03, 0x1b
        /*004e*/ 	.short	0x00ff


	//----- nvinfo : EIATTR_MERCURY_ISA_VERSION
	.align		4
        /*0050*/ 	.byte	0x03, 0x5f
        /*0052*/ 	.short	0x0101


	//----- nvinfo : EIATTR_VRC_CTA_INIT_COUNT
	.align		4
        /*0054*/ 	.byte	0x02, 0x4a
	.zero		1
	.zero		1


	//----- nvinfo : EIATTR_EXIT_INSTR_OFFSETS
	.align		4
        /*0058*/ 	.byte	0x04, 0x1c
        /*005a*/ 	.short	(.L_203 - .L_202)


	//   ....[0]....
.L_202:
        /*005c*/ 	.word	0x00000070


	//   ....[1]....
        /*0060*/ 	.word	0x00000120


	//----- nvinfo : EIATTR_CBANK_PARAM_SIZE
	.align		4
.L_203:
        /*0064*/ 	.byte	0x03, 0x19
        /*0066*/ 	.short	0x001c


	//----- nvinfo : EIATTR_PARAM_CBANK
	.align		4
        /*0068*/ 	.byte	0x04, 0x0a
        /*006a*/ 	.short	(.L_205 - .L_204)
	.align		4
.L_204:
        /*006c*/ 	.word	index@(.nv.constant0.belief_update_kernel)
        /*0070*/ 	.short	0x0380
        /*0072*/ 	.short	0x001c


	//----- nvinfo : EIATTR_SW_WAR
	.align		4
.L_205:
        /*0074*/ 	.byte	0x04, 0x36
        /*0076*/ 	.short	(.L_207 - .L_206)
.L_206:
        /*0078*/ 	.word	0x00000008
.L_207:


//--------------------- .nv.info.prediction_error_kernel --------------------------
	.section	.nv.info.prediction_error_kernel,"",@"SHT_CUDA_INFO"
	.sectionflags	@""
	.align	4


	//----- nvinfo : EIATTR_CUDA_API_VERSION
	.align		4
        /*0000*/ 	.byte	0x04, 0x37
        /*0002*/ 	.short	(.L_209 - .L_208)
.L_208:
        /*0004*/ 	.word	0x00000082


	//----- nvinfo : EIATTR_KPARAM_INFO
	.align		4
.L_209:
        /*0008*/ 	.byte	0x04, 0x17
        /*000a*/ 	.short	(.L_211 - .L_210)
.L_210:
        /*000c*/ 	.word	0x00000000
        /*0010*/ 	.short	0x0004
        /*0012*/ 	.short	0x0020
        /*0014*/ 	.byte	0x00, 0xf0, 0x11, 0x00


	//----- nvinfo : EIATTR_KPARAM_INFO
	.align		4
.L_211:
        /*0018*/ 	.byte	0x04, 0x17
        /*001a*/ 	.short	(.L_213 - .L_212)
.L_212:
        /*001c*/ 	.word	0x00000000
        /*0020*/ 	.short	0x0003
        /*0022*/ 	.short	0x0018
        /*0024*/ 	.byte	0x00, 0xf5, 0x21, 0x00


	//----- nvinfo : EIATTR_KPARAM_INFO
	.align		4
.L_213:
        /*0028*/ 	.byte	0x04, 0x17
        /*002a*/ 	.short	(.L_215 - .L_214)
.L_214:
        /*002c*/ 	.word	0x00000000
        /*0030*/ 	.short	0x0002
        /*0032*/ 	.short	0x0010
        /*0034*/ 	.byte	0x00, 0xf5, 0x21, 0x00


	//----- nvinfo : EIATTR_KPARAM_INFO
	.align		4
.L_215:
        /*0038*/ 	.byte	0x04, 0x17
        /*003a*/ 	.short	(.L_217 - .L_216)
.L_216:
        /*003c*/ 	.word	0x00000000
        /*0040*/ 	.short	0x0001
        /*0042*/ 	.short	0x0008
        /*0044*/ 	.byte	0x00, 0xf5, 0x21, 0x00


	//----- nvinfo : EIATTR_KPARAM_INFO
	.align		4
.L_217:
        /*0048*/ 	.byte	0x04, 0x17
        /*004a*/ 	.short	(.L_219 - .L_218)
.L_218:
        /*004c*/ 	.word	0x00000000
        /*0050*/ 	.short	0x0000
        /*0052*/ 	.short	0x0000
        /*0054*/ 	.byte	0x00, 0xf5, 0x21, 0x00


	//----- nvinfo : EIATTR_SPARSE_MMA_MASK
	.align		4
.L_219:
        /*0058*/ 	.byte	0x03, 0x50
        /*005a*/ 	.short	0x0000


	//----- nvinfo : EIATTR_MAXREG_COUNT
	.align		4
        /*005c*/ 	.byte	0x03, 0x1b
        /*005e*/ 	.short	0x00ff


	//----- nvinfo : EIATTR_MERCURY_ISA_VERSION
	.align		4
        /*0060*/ 	.byte	0x03, 0x5f
        /*0062*/ 	.short	0x0101


	//----- nvinfo : EIATTR_VRC_CTA_INIT_COUNT
	.align		4
        /*0064*/ 	.byte	0x02, 0x4a
	.zero		1
	.zero		1


	//----- nvinfo : EIATTR_EXIT_INSTR_OFFSETS
	.align		4
        /*0068*/ 	.byte	0x04, 0x1c
        /*006a*/ 	.short	(.L_221 - .L_220)


	//   ....[0]....
.L_220:
        /*006c*/ 	.word	0x00000070


	//   ....[1]....
        /*0070*/ 	.word	0x00000170


	//----- nvinfo : EIATTR_CBANK_PARAM_SIZE
	.align		4
.L_221:
        /*0074*/ 	.byte	0x03, 0x19
        /*0076*/ 	.short	0x0024


	//----- nvinfo : EIATTR_PARAM_CBANK
	.align		4
        /*0078*/ 	.byte	0x04, 0x0a
        /*007a*/ 	.short	(.L_223 - .L_222)
	.align		4
.L_222:
        /*007c*/ 	.word	index@(.nv.constant0.prediction_error_kernel)
        /*0080*/ 	.short	0x0380
        /*0082*/ 	.short	0x0024


	//----- nvinfo : EIATTR_SW_WAR
	.align		4
.L_223:
        /*0084*/ 	.byte	0x04, 0x36
        /*0086*/ 	.short	(.L_225 - .L_224)
.L_224:
        /*0088*/ 	.word	0x00000008
.L_225:


//--------------------- .nv.info.gemv_kernel      --------------------------
	.section	.nv.info.gemv_kernel,"",@"SHT_CUDA_INFO"
	.sectionflags	@""
	.align	4


	//----- nvinfo : EIATTR_CUDA_API_VERSION
	.align		4
        /*0000*/ 	.byte	0x04, 0x37
        /*0002*/ 	.short	(.L_227 - .L_226)
.L_226:
        /*0004*/ 	.word	0x00000082


	//----- nvinfo : EIATTR_KPARAM_INFO
	.align		4
.L_227:
        /*0008*/ 	.byte	0x04, 0x17
        /*000a*/ 	.short	(.L_229 - .L_228)
.L_228:
        /*000c*/ 	.word	0x00000000
        /*0010*/ 	.short	0x0007
        /*0012*/ 	.short	0x0030
        /*0014*/ 	.byte	0x00, 0xf0, 0x11, 0x00


	//----- nvinfo : EIATTR_KPARAM_INFO
	.align		4
.L_229:
        /*0018*/ 	.byte	0x04, 0x17
        /*001a*/ 	.short	(.L_231 - .L_230)
.L_230:
        /*001c*/ 	.word	0x00000000
        /*0020*/ 	.short	0x0006
        /*0022*/ 	.short	0x0028
        /*0024*/ 	.byte	0x00, 0xf0, 0x21, 0x00


	//----- nvinfo : EIATTR_KPARAM_INFO
	.align		4
.L_231:
        /*0028*/ 	.byte	0x04, 0x17
        /*002a*/ 	.short	(.L_233 - .L_232)
.L_232:
        /*002c*/ 	.word	0x00000000
        /*0030*/ 	.short	0x0005
        /*0032*/ 	.short	0x0020
        /*0034*/ 	.byte	0x00, 0xf0, 0x21, 0x00


	//----- nvinfo : EIATTR_KPARAM_INFO
	.align		4
.L_233:
        /*0038*/ 	.byte	0x04, 0x17
        /*003a*/ 	.short	(.L_235 - .L_234)
.L_234:
        /*003c*/ 	.word	0x00000000
        /*0040*/ 	.short	0x0004
        /*0042*/ 	.short	0x001c
        /*0044*/ 	.byte	0x00, 0xf0, 0x11, 0x00


	//----- nvinfo : EIATTR_KPARAM_INFO
	.align		4
.L_235:
        /*0048*/ 	.byte	0x04, 0x17
        /*004a*/ 	.short	(.L_237 - .L_236)
.L_236:
        /*004c*/ 	.word	0x00000000
        /*0050*/ 	.short	0x0003
        /*0052*/ 	.short	0x0018
        /*0054*/ 	.byte	0x00, 0xf0, 0x11, 0x00


	//----- nvinfo : EIATTR_KPARAM_INFO
	.align		4
.L_237:
        /*0058*/ 	.byte	0x04, 0x17
        /*005a*/ 	.short	(.L_239 - .L_238)
.L_238:
        /*005c*/ 	.word	0x00000000
        /*0060*/ 	.short	0x0002
        /*0062*/ 	.short	0x0010
        /*0064*/ 	.byte	0x00, 0xf5, 0x21, 0x00


	//----- nvinfo : EIATTR_KPARAM_INFO
	.align		4
.L_239:
        /*0068*/ 	.byte	0x04, 0x17
        /*006a*/ 	.short	(.L_241 - .L_240)
.L_240:
        /*006c*/ 	.word	0x00000000
        /*0070*/ 	.short	0x0001
        /*0072*/ 	.short	0x0008
        /*0074*/ 	.byte	0x00, 0xf5, 0x21, 0x00


	//----- nvinfo : EIATTR_KPARAM_INFO
	.align		4
.L_241:
        /*0078*/ 	.byte	0x04, 0x17
        /*007a*/ 	.short	(.L_243 - .L_242)
.L_242:
        /*007c*/ 	.word	0x00000000
        /*0080*/ 	.short	0x0000
        /*0082*/ 	.short	0x0000
        /*0084*/ 	.byte	0x00, 0xf5, 0x21, 0x00


	//----- nvinfo : EIATTR_SPARSE_MMA_MASK
	.align		4
.L_243:
        /*0088*/ 	.byte	0x03, 0x50
        /*008a*/ 	.short	0x0000


	//----- nvinfo : EIATTR_MAXREG_COUNT
	.align		4
        /*008c*/ 	.byte	0x03, 0x1b
        /*008e*/ 	.short	0x00ff


	//----- nvinfo : EIATTR_MERCURY_ISA_VERSION
	.align		4
        /*0090*/ 	.byte	0x03, 0x5f
        /*0092*/ 	.short	0x0101


	//----- nvinfo : EIATTR_VRC_CTA_INIT_COUNT
	.align		4
        /*0094*/ 	.byte	0x02, 0x4a
	.zero		1
	.zero		1


	//----- nvinfo : EIATTR_EXIT_INSTR_OFFSETS
	.align		4
        /*0098*/ 	.byte	0x04, 0x1c
        /*009a*/ 	.short	(.L_245 - .L_244)


	//   ....[0]....
.L_244:
        /*009c*/ 	.word	0x000000b0


	//   ....[1]....
        /*00a0*/ 	.word	0x00000c80


	//   ....[2]....
        /*00a4*/ 	.word	0x00000cb0


	//   ....[3]....
        /*00a8*/ 	.word	0x00001750


	//----- nvinfo : EIATTR_CBANK_PARAM_SIZE
	.align		4
.L_245:
        /*00ac*/ 	.byte	0x03, 0x19
        /*00ae*/ 	.short	0x0034


	//----- nvinfo : EIATTR_PARAM_CBANK
	.align		4
        /*00b0*/ 	.byte	0x04, 0x0a
        /*00b2*/ 	.short	(.L_247 - .L_246)
	.align		4
.L_246:
        /*00b4*/ 	.word	index@(.nv.constant0.gemv_kernel)
        /*00b8*/ 	.short	0x0380
        /*00ba*/ 	.short	0x0034


	//----- nvinfo : EIATTR_SW_WAR
	.align		4
.L_247:
        /*00bc*/ 	.byte	0x04, 0x36
        /*00be*/ 	.short	(.L_249 - .L_248)
.L_248:
        /*00c0*/ 	.word	0x00000008
.L_249:


//--------------------- .nv.callgraph             --------------------------
	.section	.nv.callgraph,"",@"SHT_CUDA_CALLGRAPH"
	.align	4
	.sectionentsize	8
	.align		4
        /*0000*/ 	.word	0x00000000
	.align		4
        /*0004*/ 	.word	0xffffffff
	.align		4
        /*0008*/ 	.word	0x00000000
	.align		4
        /*000c*/ 	.word	0xfffffffe
	.align		4
        /*0010*/ 	.word	0x00000000
	.align		4
        /*0014*/ 	.word	0xfffffffd
	.align		4
        /*0018*/ 	.word	0x00000000
	.align		4
        /*001c*/ 	.word	0xfffffffc


//--------------------- .text.hierarchical_project_kernel --------------------------
	.section	.text.hierarchical_project_kernel,"ax",@progbits
	.align	128
        .global         hierarchical_project_kernel
        .type           hierarchical_project_kernel,@function
        .size           hierarchical_project_kernel,(.L_x_56 - hierarchical_project_kernel)
        .other          hierarchical_project_kernel,@"STO_CUDA_ENTRY STV_DEFAULT"
hierarchical_project_kernel:
.text.hierarchical_project_kernel:
[----:B------:R-:W-:Y:S01]  /*0000*/  LDC R1, c[0x0][0x37c] ;  /* 0x0000df00ff017b82 */ /* 0x000fe20000000800 */
[----:B------:R-:W0:Y:S07]  /*0010*/  S2R R0, SR_TID.X ;  /* 0x0000000000007919 */ /* 0x000e2e0000002100 */
[----:B------:R-:W0:Y:S01]  /*0020*/  S2UR UR4, SR_CTAID.X ;  /* 0x00000000000479c3 */ /* 0x000e220000002500 */
[----:B------:R-:W1:Y:S07]  /*0030*/  LDCU UR5, c[0x0][0x390] ;  /* 0x00007200ff0577ac */ /* 0x000e6e0008000800 */
[----:B------:R-:W0:Y:S02]  /*0040*/  LDC R7, c[0x0][0x360] ;  /* 0x0000d800ff077b82 */ /* 0x000e240000000800 */
[----:B0-----:R-:W-:-:S05]  /*0050*/  IMAD R7, R7, UR4, R0 ;  /* 0x0000000407077c24 */ /* 0x001fca000f8e0200 */
[----:B-1----:R-:W-:-:S13]  /*0060*/  ISETP.GE.AND P0, PT, R7, UR5, PT ;  /* 0x0000000507007c0c */ /* 0x002fda000bf06270 */
[----:B------:R-:W-:Y:S05]  /*0070*/  @P0 EXIT ;  /* 0x000000000000094d */ /* 0x000fea0003800000 */
[----:B------:R-:W0:Y:S01]  /*0080*/  LDC R6, c[0x0][0x394] ;  /* 0x0000e500ff067b82 */ /* 0x000e220000000800 */
[----:B------:R-:W-:Y:S01]  /*0090*/  ISETP.GE.AND P2, PT, R7, RZ, PT ;  /* 0x000000ff0700720c */ /* 0x000fe20003f46270 */
[----:B------:R-:W1:Y:S01]  /*00a0*/  LDCU.64 UR4, c[0x0][0x358] ;  /* 0x00006b00ff0477ac */ /* 0x000e620008000a00 */
[----:B0-----:R-:W-:-:S04]  /*00b0*/  IABS R5, R6 ;  /* 0x0000000600057213 */ /* 0x001fc80000000000 */
[----:B------:R-:W0:Y:S08]  /*00c0*/  I2F.RP R0, R5 ;  /* 0x0000000500007306 */ /* 0x000e300000209400 */
[----:B0-----:R-:W0:Y:S02]  /*00d0*/  MUFU.RCP R0, R0 ;  /* 0x0000000000007308 */ /* 0x001e240000001000 */
[----:B0-----:R-:W-:-:S06]  /*00e0*/  VIADD R2, R0, 0xffffffe ;  /* 0x0ffffffe00027836 */ /* 0x001fcc0000000000 */
[----:B------:R0:W2:Y:S02]  /*00f0*/  F2I.FTZ.U32.TRUNC.NTZ R3, R2 ;  /* 0x0000000200037305 */ /* 0x0000a4000021f000 */
[----:B0-----:R-:W-:Y:S01]  /*0100*/  IMAD.MOV.U32 R2, RZ, RZ, RZ ;  /* 0x000000ffff027224 */ /* 0x001fe200078e00ff */
[----:B--2---:R-:W-:-:S05]  /*0110*/  IADD3 R4, PT, PT, RZ, -R3, RZ ;  /* 0x80000003ff047210 */ /* 0x004fca0007ffe0ff */
[----:B------:R-:W-:Y:S01]  /*0120*/  IMAD R9, R4, R5, RZ ;  /* 0x0000000504097224 */ /* 0x000fe200078e02ff */
[----:B------:R-:W-:-:S03]  /*0130*/  IABS R4, R7 ;  /* 0x0000000700047213 */ /* 0x000fc60000000000 */
[----:B------:R-:W-:-:S06]  /*0140*/  IMAD.HI.U32 R3, R3, R9, R2 ;  /* 0x0000000903037227 */ /* 0x000fcc00078e0002 */
[----:B------:R-:W-:-:S05]  /*0150*/  IMAD.HI.U32 R3, R3, R4, RZ ;  /* 0x0000000403037227 */ /* 0x000fca00078e00ff */
[----:B------:R-:W-:-:S05]  /*0160*/  IADD3 R3, PT, PT, -R3, RZ, RZ ;  /* 0x000000ff03037210 */ /* 0x000fca0007ffe1ff */
[C---:B------:R-:W-:Y:S02]  /*0170*/  IMAD R0, R5.reuse, R3, R4 ;  /* 0x0000000305007224 */ /* 0x040fe400078e0204 */
[----:B------:R-:W0:Y:S03]  /*0180*/  LDC.64 R2, c[0x0][0x388] ;  /* 0x0000e200ff027b82 */ /* 0x000e260000000a00 */
[----:B------:R-:W-:-:S13]  /*0190*/  ISETP.GT.U32.AND P0, PT, R5, R0, PT ;  /* 0x000000000500720c */ /* 0x000fda0003f04070 */
[----:B------:R-:W-:Y:S01]  /*01a0*/  @!P0 IMAD.IADD R0, R0, 0x1, -R5 ;  /* 0x0000000100008824 */ /* 0x000fe200078e0a05 */
[----:B------:R-:W-:-:S04]  /*01b0*/  ISETP.NE.AND P0, PT, R6, RZ, PT ;  /* 0x000000ff0600720c */ /* 0x000fc80003f05270 */
[----:B------:R-:W-:-:S13]  /*01c0*/  ISETP.GT.U32.AND P1, PT, R5, R0, PT ;  /* 0x000000000500720c */ /* 0x000fda0003f24070 */
[----:B------:R-:W-:Y:S02]  /*01d0*/  @!P1 IADD3 R0, PT, PT, R0, -R5, RZ ;  /* 0x8000000500009210 */ /* 0x000fe40007ffe0ff */
[----:B------:R-:W2:Y:S03]  /*01e0*/  LDC.64 R4, c[0x0][0x380] ;  /* 0x0000e000ff047b82 */ /* 0x000ea60000000a00 */
[----:B------:R-:W-:Y:S01]  /*01f0*/  @!P2 IMAD.MOV R0, RZ, RZ, -R0 ;  /* 0x000000ffff00a224 */ /* 0x000fe200078e0a00 */
[----:B------:R-:W-:-:S05]  /*0200*/  @!P0 LOP3.LUT R0, RZ, R6, RZ, 0x33, !PT ;  /* 0x00000006ff008212 */ /* 0x000fca00078e33ff */
[----:B0-----:R-:W-:-:S06]  /*0210*/  IMAD.WIDE R2, R0, 0x8, R2 ;  /* 0x0000000800027825 */ /* 0x001fcc00078e0202 */
[----:B-1----:R-:W3:Y:S01]  /*0220*/  LDG.E.64 R2, desc[UR4][R2.64] ;  /* 0x0000000402027981 */ /* 0x002ee2000c1e1b00 */
[----:B--2---:R-:W-:-:S05]  /*0230*/  IMAD.WIDE R4, R7, 0x8, R4 ;  /* 0x0000000807047825 */ /* 0x004fca00078e0204 */
[----:B---3--:R-:W-:Y:S01]  /*0240*/  STG.E.64 desc[UR4][R4.64], R2 ;  /* 0x0000000204007986 */ /* 0x008fe2000c101b04 */
[----:B------:R-:W-:Y:S05]  /*0250*/  EXIT ;  /* 0x000000000000794d */ /* 0x000fea0003800000 */
.L_x_0:
[----:B------:R-:W-:-:S00]  /*0260*/  BRA `(.L_x_0) ;  /* 0xfffffffc00fc7947 */ /* 0x000fc0000383ffff */
[----:B------:R-:W-:-:S00]  /*0270*/  NOP ;  /* 0x0000000000007918 */ /* 0x000fc00000000000 */
        /* <DEDUP_REMOVED lines=8> */
.L_x_56:


//--------------------- .text.velocity_update_kernel --------------------------
	.section	.text.velocity_update_kernel,"ax",@progbits
	.align	128
        .global         velocity_update_kernel
        .type           velocity_update_kernel,@function
        .size           velocity_update_kernel,(.L_x_53 - velocity_update_kernel)
        .other          velocity_update_kernel,@"STO_CUDA_ENTRY STV_DEFAULT"
velocity_update_kernel:
.text.velocity_update_kernel:
        /* <DEDUP_REMOVED lines=8> */
[----:B------:R-:W0:Y:S01]  /*0080*/  LDC.64 R2, c[0x0][0x388] ;  /* 0x0000e200ff027b82 */ /* 0x000e220000000a00 */
[----:B------:R-:W1:Y:S01]  /*0090*/  LDCU.64 UR4, c[0x0][0x358] ;  /* 0x00006b00ff0477ac */ /* 0x000e620008000a00 */
[----:B------:R-:W2:Y:S06]  /*00a0*/  LDCU UR6, c[0x0][0x39c] ;  /* 0x00007380ff0677ac */ /* 0x000eac0008000800 */
[----:B------:R-:W3:Y:S08]  /*00b0*/  LDC.64 R4, c[0x0][0x390] ;  /* 0x0000e400ff047b82 */ /* 0x000ef00000000a00 */
[----:B------:R-:W4:Y:S01]  /*00c0*/  LDC.64 R12, c[0x0][0x398] ;  /* 0x0000e600ff0c7b82 */ /* 0x000f220000000a00 */
[----:B0-----:R-:W-:-:S06]  /*00d0*/  IMAD.WIDE R2, R0, 0x8, R2 ;  /* 0x0000000800027825 */ /* 0x001fcc00078e0202 */
[----:B-1----:R-:W5:Y:S01]  /*00e0*/  LDG.E.64 R2, desc[UR4][R2.64] ;  /* 0x0000000402027981 */ /* 0x002f62000c1e1b00 */
[----:B---3--:R-:W-:-:S06]  /*00f0*/  IMAD.WIDE R4, R0, 0x8, R4 ;  /* 0x0000000800047825 */ /* 0x008fcc00078e0204 */
[----:B------:R-:W5:Y:S01]  /*0100*/  LDG.E.64 R4, desc[UR4][R4.64] ;  /* 0x0000000404047981 */ /* 0x000f62000c1e1b00 */
[----:B--2---:R-:W4:Y:S01]  /*0110*/  MUFU.RCP64H R7, UR6 ;  /* 0x0000000600077d08 */ /* 0x004f220008001800 */
[----:B------:R-:W-:-:S06]  /*0120*/  IMAD.MOV.U32 R6, RZ, RZ, 0x1 ;  /* 0x00000001ff067424 */ /* 0x000fcc00078e00ff */
[----:B----4-:R-:W-:-:S08]  /*0130*/  DFMA R8, R6, -R12, 1 ;  /* 0x3ff000000608742b */ /* 0x010fd0000000080c */
[----:B------:R-:W-:-:S08]  /*0140*/  DFMA R8, R8, R8, R8 ;  /* 0x000000080808722b */ /* 0x000fd00000000008 */
[----:B------:R-:W-:-:S08]  /*0150*/  DFMA R8, R6, R8, R6 ;  /* 0x000000080608722b */ /* 0x000fd00000000006 */
[----:B------:R-:W-:-:S08]  /*0160*/  DFMA R10, R8, -R12, 1 ;  /* 0x3ff00000080a742b */ /* 0x000fd0000000080c */
[----:B------:R-:W-:Y:S01]  /*0170*/  DFMA R10, R8, R10, R8 ;  /* 0x0000000a080a722b */ /* 0x000fe20000000008 */
[----:B------:R-:W-:Y:S01]  /*0180*/  BSSY.RECONVERGENT B0, `(.L_x_1) ;  /* 0x000000b000007945 */ /* 0x000fe20003800200 */
[----:B-----5:R-:W-:-:S08]  /*0190*/  DADD R6, R2, -R4 ;  /* 0x0000000002067229 */ /* 0x020fd00000000804 */
[----:B------:R-:W-:-:S08]  /*01a0*/  DMUL R2, R6, R10 ;  /* 0x0000000a06027228 */ /* 0x000fd00000000000 */
[----:B------:R-:W-:-:S08]  /*01b0*/  DFMA R4, R2, -R12, R6 ;  /* 0x8000000c0204722b */ /* 0x000fd00000000006 */
[----:B------:R-:W-:Y:S01]  /*01c0*/  DFMA R2, R10, R4, R2 ;  /* 0x000000040a02722b */ /* 0x000fe20000000002 */
[----:B------:R-:W-:-:S09]  /*01d0*/  FSETP.GEU.AND P1, PT, |R7|, 6.5827683646048100446e-37, PT ;  /* 0x036000000700780b */ /* 0x000fd20003f2e200 */
[----:B------:R-:W-:-:S05]  /*01e0*/  FFMA R4, RZ, UR6, R3 ;  /* 0x00000006ff047c23 */ /* 0x000fca0008000003 */
[----:B------:R-:W-:-:S13]  /*01f0*/  FSETP.GT.AND P0, PT, |R4|, 1.469367938527859385e-39, PT ;  /* 0x001000000400780b */ /* 0x000fda0003f04200 */
[----:B------:R-:W-:Y:S05]  /*0200*/  @P0 BRA P1, `(.L_x_2) ;  /* 0x0000000000080947 */ /* 0x000fea0000800000 */
[----:B------:R-:W-:-:S07]  /*0210*/  MOV R10, 0x230 ;  /* 0x00000230000a7802 */ /* 0x000fce0000000f00 */
[----:B------:R-:W-:Y:S05]  /*0220*/  CALL.REL.NOINC `($__internal_0_$__cuda_sm20_div_rn_f64_full) ;  /* 0x0000000000147944 */ /* 0x000fea0003c00000 */
.L_x_2:
[----:B------:R-:W-:Y:S05]  /*0230*/  BSYNC.RECONVERGENT B0 ;  /* 0x0000000000007941 */ /* 0x000fea0003800200 */
.L_x_1:
[----:B------:R-:W0:Y:S02]  /*0240*/  LDC.64 R4, c[0x0][0x380] ;  /* 0x0000e000ff047b82 */ /* 0x000e240000000a00 */
[----:B0-----:R-:W-:-:S05]  /*0250*/  IMAD.WIDE R4, R0, 0x8, R4 ;  /* 0x0000000800047825 */ /* 0x001fca00078e0204 */
[----:B------:R-:W-:Y:S01]  /*0260*/  STG.E.64 desc[UR4][R4.64], R2 ;  /* 0x0000000204007986 */ /* 0x000fe2000c101b04 */
[----:B------:R-:W-:Y:S05]  /*0270*/  EXIT ;  /* 0x000000000000794d */ /* 0x000fea0003800000 */
        .weak           $__internal_0_$__cuda_sm20_div_rn_f64_full
        .type           $__internal_0_$__cuda_sm20_div_rn_f64_full,@function
        .size           $__internal_0_$__cuda_sm20_div_rn_f64_full,(.L_x_53 - $__internal_0_$__cuda_sm20_div_rn_f64_full)
$__internal_0_$__cuda_sm20_div_rn_f64_full:
[----:B------:R-:W0:Y:S01]  /*0280*/  LDC.64 R2, c[0x0][0x398] ;  /* 0x0000e600ff027b82 */ /* 0x000e220000000a00 */
[C---:B------:R-:W-:Y:S01]  /*0290*/  FSETP.GEU.AND P2, PT, |R7|.reuse, 1.469367938527859385e-39, PT ;  /* 0x001000000700780b */ /* 0x040fe20003f4e200 */
[----:B------:R-:W-:Y:S01]  /*02a0*/  BSSY.RECONVERGENT B1, `(.L_x_3) ;  /* 0x0000053000017945 */ /* 0x000fe20003800200 */
[----:B------:R-:W-:-:S05]  /*02b0*/  LOP3.LUT R11, R7, 0x7ff00000, RZ, 0xc0, !PT ;  /* 0x7ff00000070b7812 */ /* 0x000fca00078ec0ff */
[----:B------:R-:W-:Y:S01]  /*02c0*/  IMAD.MOV.U32 R21, RZ, RZ, R11 ;  /* 0x000000ffff157224 */ /* 0x000fe200078e000b */
[C---:B0-----:R-:W-:Y:S02]  /*02d0*/  FSETP.GEU.AND P0, PT, |R3|.reuse, 1.469367938527859385e-39, PT ;  /* 0x001000000300780b */ /* 0x041fe40003f0e200 */
[----:B------:R-:W-:-:S04]  /*02e0*/  LOP3.LUT R4, R3, 0x800fffff, RZ, 0xc0, !PT ;  /* 0x800fffff03047812 */ /* 0x000fc800078ec0ff */
[----:B------:R-:W-:Y:S01]  /*02f0*/  LOP3.LUT R5, R4, 0x3ff00000, RZ, 0xfc, !PT ;  /* 0x3ff0000004057812 */ /* 0x000fe200078efcff */
[----:B------:R-:W-:-:S06]  /*0300*/  IMAD.MOV.U32 R4, RZ, RZ, R2 ;  /* 0x000000ffff047224 */ /* 0x000fcc00078e0002 */
[----:B------:R-:W0:Y:S02]  /*0310*/  @!P0 LDC.64 R8, c[0x0][0x398] ;  /* 0x0000e600ff088b82 */ /* 0x000e240000000a00 */
[----:B0-----:R-:W-:Y:S01]  /*0320*/  @!P0 DMUL R4, R8, 8.98846567431157953865e+307 ;  /* 0x7fe0000008048828 */ /* 0x001fe20000000000 */
[----:B------:R-:W-:-:S05]  /*0330*/  IMAD.MOV.U32 R8, RZ, RZ, 0x1 ;  /* 0x00000001ff087424 */ /* 0x000fca00078e00ff */
[----:B------:R-:W0:Y:S02]  /*0340*/  MUFU.RCP64H R9, R5 ;  /* 0x0000000500097308 */ /* 0x000e240000001800 */
[----:B0-----:R-:W-:-:S08]  /*0350*/  DFMA R12, R8, -R4, 1 ;  /* 0x3ff00000080c742b */ /* 0x001fd00000000804 */
[----:B------:R-:W-:Y:S01]  /*0360*/  DFMA R14, R12, R12, R12 ;  /* 0x0000000c0c0e722b */ /* 0x000fe2000000000c */
[----:B------:R-:W-:Y:S01]  /*0370*/  LOP3.LUT R12, R3, 0x7ff00000, RZ, 0xc0, !PT ;  /* 0x7ff00000030c7812 */ /* 0x000fe200078ec0ff */
[----:B------:R-:W-:-:S03]  /*0380*/  IMAD.MOV.U32 R13, RZ, RZ, 0x1ca00000 ;  /* 0x1ca00000ff0d7424 */ /* 0x000fc600078e00ff */
[----:B------:R-:W-:Y:S01]  /*0390*/  ISETP.GE.U32.AND P1, PT, R11, R12, PT ;  /* 0x0000000c0b00720c */ /* 0x000fe20003f26070 */
[----:B------:R-:W-:Y:S02]  /*03a0*/  IMAD.MOV.U32 R20, RZ, RZ, R12 ;  /* 0x000000ffff147224 */ /* 0x000fe400078e000c */
[----:B------:R-:W-:Y:S01]  /*03b0*/  DFMA R16, R8, R14, R8 ;  /* 0x0000000e0810722b */ /* 0x000fe20000000008 */
[----:B------:R-:W-:Y:S01]  /*03c0*/  @!P0 LOP3.LUT R20, R5, 0x7ff00000, RZ, 0xc0, !PT ;  /* 0x7ff0000005148812 */ /* 0x000fe200078ec0ff */
[----:B------:R-:W-:Y:S01]  /*03d0*/  IMAD.MOV.U32 R8, RZ, RZ, R6 ;  /* 0x000000ffff087224 */ /* 0x000fe200078e0006 */
[----:B------:R-:W-:-:S03]  /*03e0*/  SEL R13, R13, 0x63400000, !P1 ;  /* 0x634000000d0d7807 */ /* 0x000fc60004800000 */
[----:B------:R-:W-:Y:S01]  /*03f0*/  VIADD R23, R20, 0xffffffff ;  /* 0xffffffff14177836 */ /* 0x000fe20000000000 */
[C-C-:B------:R-:W-:Y:S01]  /*0400*/  @!P2 LOP3.LUT R14, R13.reuse, 0x80000000, R7.reuse, 0xf8, !PT ;  /* 0x800000000d0ea812 */ /* 0x140fe200078ef807 */
[----:B------:R-:W-:Y:S01]  /*0410*/  DFMA R18, R16, -R4, 1 ;  /* 0x3ff000001012742b */ /* 0x000fe20000000804 */
[----:B------:R-:W-:Y:S02]  /*0420*/  LOP3.LUT R9, R13, 0x800fffff, R7, 0xf8, !PT ;  /* 0x800fffff0d097812 */ /* 0x000fe400078ef807 */
[----:B------:R-:W-:Y:S01]  /*0430*/  @!P2 LOP3.LUT R15, R14, 0x100000, RZ, 0xfc, !PT ;  /* 0x001000000e0fa812 */ /* 0x000fe200078efcff */
[----:B------:R-:W-:-:S06]  /*0440*/  @!P2 IMAD.MOV.U32 R14, RZ, RZ, RZ ;  /* 0x000000ffff0ea224 */ /* 0x000fcc00078e00ff */
[----:B------:R-:W-:Y:S02]  /*0450*/  @!P2 DFMA R8, R8, 2, -R14 ;  /* 0x400000000808a82b */ /* 0x000fe4000000080e */
[----:B------:R-:W-:-:S08]  /*0460*/  DFMA R14, R16, R18, R16 ;  /* 0x00000012100e722b */ /* 0x000fd00000000010 */
[----:B------:R-:W-:Y:S01]  /*0470*/  @!P2 LOP3.LUT R21, R9, 0x7ff00000, RZ, 0xc0, !PT ;  /* 0x7ff000000915a812 */ /* 0x000fe200078ec0ff */
[----:B------:R-:W-:-:S04]  /*0480*/  DMUL R16, R14, R8 ;  /* 0x000000080e107228 */ /* 0x000fc80000000000 */
[----:B------:R-:W-:-:S04]  /*0490*/  VIADD R22, R21, 0xffffffff ;  /* 0xffffffff15167836 */ /* 0x000fc80000000000 */
[----:B------:R-:W-:Y:S01]  /*04a0*/  DFMA R18, R16, -R4, R8 ;  /* 0x800000041012722b */ /* 0x000fe20000000008 */
[----:B------:R-:W-:-:S04]  /*04b0*/  ISETP.GT.U32.AND P0, PT, R22, 0x7feffffe, PT ;  /* 0x7feffffe1600780c */ /* 0x000fc80003f04070 */
[----:B------:R-:W-:-:S03]  /*04c0*/  ISETP.GT.U32.OR P0, PT, R23, 0x7feffffe, P0 ;  /* 0x7feffffe1700780c */ /* 0x000fc60000704470 */
[----:B------:R-:W-:-:S10]  /*04d0*/  DFMA R14, R14, R18, R16 ;  /* 0x000000120e0e722b */ /* 0x000fd40000000010 */
[----:B------:R-:W-:Y:S05]  /*04e0*/  @P0 BRA `(.L_x_4) ;  /* 0x0000000000600947 */ /* 0x000fea0003800000 */
[----:B------:R-:W-:Y:S01]  /*04f0*/  VIADDMNMX R11, R11, -R12, 0xb9600000, !PT ;  /* 0xb96000000b0b7446 */ /* 0x000fe2000780090c */
[----:B------:R-:W-:-:S03]  /*0500*/  IMAD.MOV.U32 R6, RZ, RZ, RZ ;  /* 0x000000ffff067224 */ /* 0x000fc600078e00ff */
[----:B------:R-:W-:-:S05]  /*0510*/  VIMNMX R2, PT, PT, R11, 0x46a00000, PT ;  /* 0x46a000000b027848 */ /* 0x000fca0003fe0100 */
[----:B------:R-:W-:-:S04]  /*0520*/  IMAD.IADD R11, R2, 0x1, -R13 ;  /* 0x00000001020b7824 */ /* 0x000fc800078e0a0d */
[----:B------:R-:W-:-:S06]  /*0530*/  VIADD R7, R11, 0x7fe00000 ;  /* 0x7fe000000b077836 */ /* 0x000fcc0000000000 */
[----:B------:R-:W-:-:S10]  /*0540*/  DMUL R12, R14, R6 ;  /* 0x000000060e0c7228 */ /* 0x000fd40000000000 */
[----:B------:R-:W-:-:S13]  /*0550*/  FSETP.GTU.AND P0, PT, |R13|, 1.469367938527859385e-39, PT ;  /* 0x001000000d00780b */ /* 0x000fda0003f0c200 */
[----:B------:R-:W-:Y:S05]  /*0560*/  @P0 BRA `(.L_x_5) ;  /* 0x0000000000980947 */ /* 0x000fea0003800000 */
[----:B------:R-:W-:Y:S01]  /*0570*/  DFMA R4, R14, -R4, R8 ;  /* 0x800000040e04722b */ /* 0x000fe20000000008 */
[----:B------:R-:W-:-:S09]  /*0580*/  IMAD.MOV.U32 R6, RZ, RZ, RZ ;  /* 0x000000ffff067224 */ /* 0x000fd200078e00ff */
[C---:B------:R-:W-:Y:S02]  /*0590*/  FSETP.NEU.AND P0, PT, R5.reuse, RZ, PT ;  /* 0x000000ff0500720b */ /* 0x040fe40003f0d000 */
[----:B------:R-:W-:-:S04]  /*05a0*/  LOP3.LUT R9, R5, 0x80000000, R3, 0x48, !PT ;  /* 0x8000000005097812 */ /* 0x000fc800078e4803 */
[----:B------:R-:W-:-:S07]  /*05b0*/  LOP3.LUT R7, R9, R7, RZ, 0xfc, !PT ;  /* 0x0000000709077212 */ /* 0x000fce00078efcff */
[----:B------:R-:W-:Y:S05]  /*05c0*/  @!P0 BRA `(.L_x_5) ;  /* 0x0000000000808947 */ /* 0x000fea0003800000 */
[----:B------:R-:W-:Y:S01]  /*05d0*/  IMAD.MOV R3, RZ, RZ, -R11 ;  /* 0x000000ffff037224 */ /* 0x000fe200078e0a0b */
[----:B------:R-:W-:Y:S01]  /*05e0*/  DMUL.RP R6, R14, R6 ;  /* 0x000000060e067228 */ /* 0x000fe20000008000 */
[----:B------:R-:W-:Y:S01]  /*05f0*/  IMAD.MOV.U32 R2, RZ, RZ, RZ ;  /* 0x000000ffff027224 */ /* 0x000fe200078e00ff */
[----:B------:R-:W-:-:S05]  /*0600*/  IADD3 R11, PT, PT, -R11, -0x43300000, RZ ;  /* 0xbcd000000b0b7810 */ /* 0x000fca0007ffe1ff */
[----:B------:R-:W-:-:S03]  /*0610*/  DFMA R2, R12, -R2, R14 ;  /* 0x800000020c02722b */ /* 0x000fc6000000000e */
[----:B------:R-:W-:-:S07]  /*0620*/  LOP3.LUT R9, R7, R9, RZ, 0x3c, !PT ;  /* 0x0000000907097212 */ /* 0x000fce00078e3cff */
[----:B------:R-:W-:-:S04]  /*0630*/  FSETP.NEU.AND P0, PT, |R3|, R11, PT ;  /* 0x0000000b0300720b */ /* 0x000fc80003f0d200 */
[----:B------:R-:W-:Y:S02]  /*0640*/  FSEL R12, R6, R12, !P0 ;  /* 0x0000000c060c7208 */ /* 0x000fe40004000000 */
[----:B------:R-:W-:Y:S01]  /*0650*/  FSEL R13, R9, R13, !P0 ;  /* 0x0000000d090d7208 */ /* 0x000fe20004000000 */
[----:B------:R-:W-:Y:S06]  /*0660*/  BRA `(.L_x_5) ;  /* 0x0000000000587947 */ /* 0x000fec0003800000 */
.L_x_4:
[----:B------:R-:W-:-:S14]  /*0670*/  DSETP.NAN.AND P0, PT, R6, R6, PT ;  /* 0x000000060600722a */ /* 0x000fdc0003f08000 */
[----:B------:R-:W-:Y:S05]  /*0680*/  @P0 BRA `(.L_x_6) ;  /* 0x0000000000480947 */ /* 0x000fea0003800000 */
[----:B------:R-:W0:Y:S02]  /*0690*/  LDC.64 R4, c[0x0][0x398] ;  /* 0x0000e600ff047b82 */ /* 0x000e240000000a00 */
[----:B0-----:R-:W-:-:S14]  /*06a0*/  DSETP.NAN.AND P0, PT, R4, R4, PT ;  /* 0x000000040400722a */ /* 0x001fdc0003f08000 */
[----:B------:R-:W-:Y:S05]  /*06b0*/  @P0 BRA `(.L_x_7) ;  /* 0x0000000000300947 */ /* 0x000fea0003800000 */
[----:B------:R-:W-:Y:S01]  /*06c0*/  ISETP.NE.AND P0, PT, R21, R20, PT ;  /* 0x000000141500720c */ /* 0x000fe20003f05270 */
[----:B------:R-:W-:Y:S02]  /*06d0*/  IMAD.MOV.U32 R12, RZ, RZ, 0x0 ;  /* 0x00000000ff0c7424 */ /* 0x000fe400078e00ff */
[----:B------:R-:W-:-:S10]  /*06e0*/  IMAD.MOV.U32 R13, RZ, RZ, -0x80000 ;  /* 0xfff80000ff0d7424 */ /* 0x000fd400078e00ff */
[----:B------:R-:W-:Y:S05]  /*06f0*/  @!P0 BRA `(.L_x_5) ;  /* 0x0000000000348947 */ /* 0x000fea0003800000 */
[----:B------:R-:W-:Y:S02]  /*0700*/  ISETP.NE.AND P0, PT, R21, 0x7ff00000, PT ;  /* 0x7ff000001500780c */ /* 0x000fe40003f05270 */
[----:B------:R-:W-:Y:S02]  /*0710*/  LOP3.LUT R13, R7, 0x80000000, R3, 0x48, !PT ;  /* 0x80000000070d7812 */ /* 0x000fe400078e4803 */
[----:B------:R-:W-:-:S13]  /*0720*/  ISETP.EQ.OR P0, PT, R20, RZ, !P0 ;  /* 0x000000ff1400720c */ /* 0x000fda0004702670 */
[----:B------:R-:W-:Y:S01]  /*0730*/  @P0 LOP3.LUT R2, R13, 0x7ff00000, RZ, 0xfc, !PT ;  /* 0x7ff000000d020812 */ /* 0x000fe200078efcff */
[----:B------:R-:W-:Y:S02]  /*0740*/  @!P0 IMAD.MOV.U32 R12, RZ, RZ, RZ ;  /* 0x000000ffff0c8224 */ /* 0x000fe400078e00ff */
[----:B------:R-:W-:Y:S02]  /*0750*/  @P0 IMAD.MOV.U32 R12, RZ, RZ, RZ ;  /* 0x000000ffff0c0224 */ /* 0x000fe400078e00ff */
[----:B------:R-:W-:Y:S01]  /*0760*/  @P0 IMAD.MOV.U32 R13, RZ, RZ, R2 ;  /* 0x000000ffff0d0224 */ /* 0x000fe200078e0002 */
[----:B------:R-:W-:Y:S06]  /*0770*/  BRA `(.L_x_5) ;  /* 0x0000000000147947 */ /* 0x000fec0003800000 */
.L_x_7:
[----:B------:R-:W-:Y:S01]  /*0780*/  LOP3.LUT R13, R3, 0x80000, RZ, 0xfc, !PT ;  /* 0x00080000030d7812 */ /* 0x000fe200078efcff */
[----:B------:R-:W-:Y:S01]  /*0790*/  IMAD.MOV.U32 R12, RZ, RZ, R2 ;  /* 0x000000ffff0c7224 */ /* 0x000fe200078e0002 */
[----:B------:R-:W-:Y:S06]  /*07a0*/  BRA `(.L_x_5) ;  /* 0x0000000000087947 */ /* 0x000fec0003800000 */
.L_x_6:
[----:B------:R-:W-:Y:S01]  /*07b0*/  LOP3.LUT R13, R7, 0x80000, RZ, 0xfc, !PT ;  /* 0x00080000070d7812 */ /* 0x000fe200078efcff */
[----:B------:R-:W-:-:S07]  /*07c0*/  IMAD.MOV.U32 R12, RZ, RZ, R6 ;  /* 0x000000ffff0c7224 */ /* 0x000fce00078e0006 */
.L_x_5:
[----:B------:R-:W-:Y:S05]  /*07d0*/  BSYNC.RECONVERGENT B1 ;  /* 0x0000000000017941 */ /* 0x000fea0003800200 */
.L_x_3:
[----:B------:R-:W-:Y:S02]  /*07e0*/  IMAD.MOV.U32 R11, RZ, RZ, 0x0 ;  /* 0x00000000ff0b7424 */ /* 0x000fe400078e00ff */
[----:B------:R-:W-:Y:S02]  /*07f0*/  IMAD.MOV.U32 R2, RZ, RZ, R12 ;  /* 0x000000ffff027224 */ /* 0x000fe400078e000c */
[----:B------:R-:W-:Y:S01]  /*0800*/  IMAD.MOV.U32 R3, RZ, RZ, R13 ;  /* 0x000000ffff037224 */ /* 0x000fe200078e000d */
[----:B------:R-:W-:Y:S06]  /*0810*/  RET.REL.NODEC R10 `(velocity_update_kernel) ;  /* 0xfffffff40af87950 */ /* 0x000fec0003c3ffff */
.L_x_8:
        /* <DEDUP_REMOVED lines=14> */
.L_x_53:


//--------------------- .text.axpby_kernel        --------------------------
	.section	.text.axpby_kernel,"ax",@progbits
	.align	128
        .global         axpby_kernel
        .type           axpby_kernel,@function
        .size           axpby_kernel,(.L_x_58 - axpby_kernel)
        .other          axpby_kernel,@"STO_CUDA_ENTRY STV_DEFAULT"
axpby_kernel:
.text.axpby_kernel:
        /* <DEDUP_REMOVED lines=10> */
[----:B------:R-:W2:Y:S06]  /*00a0*/  LDCU.64 UR6, c[0x0][0x3a0] ;  /* 0x00007400ff0677ac */ /* 0x000eac0008000a00 */
[----:B------:R-:W3:Y:S08]  /*00b0*/  LDC.64 R2, c[0x0][0x388] ;  /* 0x0000e200ff027b82 */ /* 0x000ef00000000a00 */
[----:B------:R-:W4:Y:S01]  /*00c0*/  LDC.64 R8, c[0x0][0x398] ;  /* 0x0000e600ff087b82 */ /* 0x000f220000000a00 */
[----:B0-----:R-:W-:-:S07]  /*00d0*/  IMAD.WIDE R4, R13, 0x8, R4 ;  /* 0x000000080d047825 */ /* 0x001fce00078e0204 */
[----:B------:R-:W0:Y:S01]  /*00e0*/  LDC.64 R10, c[0x0][0x380] ;  /* 0x0000e000ff0a7b82 */ /* 0x000e220000000a00 */
[----:B-1----:R-:W2:Y:S01]  /*00f0*/  LDG.E.64 R4, desc[UR4][R4.64] ;  /* 0x0000000404047981 */ /* 0x002ea2000c1e1b00 */
[----:B---3--:R-:W-:-:S06]  /*0100*/  IMAD.WIDE R2, R13, 0x8, R2 ;  /* 0x000000080d027825 */ /* 0x008fcc00078e0202 */
[----:B------:R-:W4:Y:S01]  /*0110*/  LDG.E.64 R2, desc[UR4][R2.64] ;  /* 0x0000000402027981 */ /* 0x000f22000c1e1b00 */
[----:B--2---:R-:W-:-:S08]  /*0120*/  DMUL R6, R4, UR6 ;  /* 0x0000000604067c28 */ /* 0x004fd00008000000 */
[----:B----4-:R-:W-:Y:S01]  /*0130*/  DFMA R6, R2, R8, R6 ;  /* 0x000000080206722b */ /* 0x010fe20000000006 */
[----:B0-----:R-:W-:-:S06]  /*0140*/  IMAD.WIDE R8, R13, 0x8, R10 ;  /* 0x000000080d087825 */ /* 0x001fcc00078e020a */
[----:B------:R-:W-:Y:S01]  /*0150*/  STG.E.64 desc[UR4][R8.64], R6 ;  /* 0x0000000608007986 */ /* 0x000fe2000c101b04 */
[----:B------:R-:W-:Y:S05]  /*0160*/  EXIT ;  /* 0x000000000000794d */ /* 0x000fea0003800000 */
.L_x_9:
        /* <DEDUP_REMOVED lines=9> */
.L_x_58:


//--------------------- .text.sum_reduction_kernel --------------------------
	.section	.text.sum_reduction_kernel,"ax",@progbits
	.align	128
        .global         sum_reduction_kernel
        .type           sum_reduction_kernel,@function
        .size           sum_reduction_kernel,(.L_x_59 - sum_reduction_kernel)
        .other          sum_reduction_kernel,@"STO_CUDA_ENTRY STV_DEFAULT"
sum_reduction_kernel:
.text.sum_reduction_kernel:
[----:B------:R-:W-:Y:S01]  /*0000*/  LDC R1, c[0x0][0x37c] ;  /* 0x0000df00ff017b82 */ /* 0x000fe20000000800 */
[----:B------:R-:W0:Y:S07]  /*0010*/  S2R R9, SR_TID.X ;  /* 0x0000000000097919 */ /* 0x000e2e0000002100 */
[----:B------:R-:W0:Y:S01]  /*0020*/  S2UR UR4, SR_CTAID.X ;  /* 0x00000000000479c3 */ /* 0x000e220000002500 */
[----:B------:R-:W1:Y:S01]  /*0030*/  LDCU UR5, c[0x0][0x390] ;  /* 0x00007200ff0577ac */ /* 0x000e620008000800 */
[----:B------:R-:W-:Y:S01]  /*0040*/  CS2R R2, SRZ ;  /* 0x0000000000027805 */ /* 0x000fe2000001ff00 */
[----:B------:R-:W2:Y:S05]  /*0050*/  LDCU.64 UR6, c[0x0][0x358] ;  /* 0x00006b00ff0677ac */ /* 0x000eaa0008000a00 */
[----:B------:R-:W0:Y:S02]  /*0060*/  LDC R0, c[0x0][0x360] ;  /* 0x0000d800ff007b82 */ /* 0x000e240000000800 */
[----:B0-----:R-:W-:-:S05]  /*0070*/  IMAD R7, R0, UR4, R9 ;  /* 0x0000000400077c24 */ /* 0x001fca000f8e0209 */
[----:B-1----:R-:W-:-:S13]  /*0080*/  ISETP.GE.AND P0, PT, R7, UR5, PT ;  /* 0x0000000507007c0c */ /* 0x002fda000bf06270 */
[----:B------:R-:W0:Y:S02]  /*0090*/  @!P0 LDC.64 R4, c[0x0][0x380] ;  /* 0x0000e000ff048b82 */ /* 0x000e240000000a00 */
[----:B0-----:R-:W-:-:S05]  /*00a0*/  @!P0 IMAD.WIDE R4, R7, 0x8, R4 ;  /* 0x0000000807048825 */ /* 0x001fca00078e0204 */
[----:B--2---:R-:W2:Y:S01]  /*00b0*/  @!P0 LDG.E.64 R2, desc[UR6][R4.64] ;  /* 0x0000000604028981 */ /* 0x004ea2000c1e1b00 */
[----:B------:R-:W0:Y:S01]  /*00c0*/  S2UR UR5, SR_CgaCtaId ;  /* 0x00000000000579c3 */ /* 0x000e220000008800 */
[----:B------:R-:W-:Y:S01]  /*00d0*/  UMOV UR4, 0x400 ;  /* 0x0000040000047882 */ /* 0x000fe20000000000 */
[----:B------:R-:W-:Y:S02]  /*00e0*/  ISETP.GE.U32.AND P1, PT, R0, 0x2, PT ;  /* 0x000000020000780c */ /* 0x000fe40003f26070 */
[----:B------:R-:W-:Y:S01]  /*00f0*/  ISETP.NE.AND P0, PT, R9, RZ, PT ;  /* 0x000000ff0900720c */ /* 0x000fe20003f05270 */
[----:B0-----:R-:W-:-:S06]  /*0100*/  ULEA UR4, UR5, UR4, 0x18 ;  /* 0x0000000405047291 */ /* 0x001fcc000f8ec0ff */
[----:B------:R-:W-:-:S05]  /*0110*/  LEA R7, R9, UR4, 0x3 ;  /* 0x0000000409077c11 */ /* 0x000fca000f8e18ff */
[----:B--2---:R0:W-:Y:S01]  /*0120*/  STS.64 [R7], R2 ;  /* 0x0000000207007388 */ /* 0x0041e20000000a00 */
[----:B------:R-:W-:Y:S06]  /*0130*/  BAR.SYNC.DEFER_BLOCKING 0x0 ;  /* 0x0000000000007b1d */ /* 0x000fec0000010000 */
[----:B------:R-:W-:Y:S05]  /*0140*/  @!P1 BRA `(.L_x_10) ;  /* 0x00000000002c9947 */ /* 0x000fea0003800000 */
.L_x_11:
[----:B------:R-:W-:-:S04]  /*0150*/  SHF.R.U32.HI R8, RZ, 0x1, R0 ;  /* 0x00000001ff087819 */ /* 0x000fc80000011600 */
[----:B------:R-:W-:-:S13]  /*0160*/  ISETP.GE.U32.AND P1, PT, R9, R8, PT ;  /* 0x000000080900720c */ /* 0x000fda0003f26070 */
[----:B------:R-:W-:Y:S01]  /*0170*/  @!P1 IMAD R6, R8, 0x8, R7 ;  /* 0x0000000808069824 */ /* 0x000fe200078e0207 */
[----:B------:R-:W-:Y:S04]  /*0180*/  @!P1 LDS.64 R4, [R7] ;  /* 0x0000000007049984 */ /* 0x000fe80000000a00 */
[----:B0-----:R-:W0:Y:S02]  /*0190*/  @!P1 LDS.64 R2, [R6] ;  /* 0x0000000006029984 */ /* 0x001e240000000a00 */
[----:B0-----:R-:W-:-:S07]  /*01a0*/  @!P1 DADD R2, R2, R4 ;  /* 0x0000000002029229 */ /* 0x001fce0000000004 */
[----:B------:R1:W-:Y:S01]  /*01b0*/  @!P1 STS.64 [R7], R2 ;  /* 0x0000000207009388 */ /* 0x0003e20000000a00 */
[----:B------:R-:W-:Y:S01]  /*01c0*/  BAR.SYNC.DEFER_BLOCKING 0x0 ;  /* 0x0000000000007b1d */ /* 0x000fe20000010000 */
[----:B------:R-:W-:Y:S01]  /*01d0*/  ISETP.GT.U32.AND P1, PT, R0, 0x3, PT ;  /* 0x000000030000780c */ /* 0x000fe20003f24070 */
[----:B------:R-:W-:-:S12]  /*01e0*/  IMAD.MOV.U32 R0, RZ, RZ, R8 ;  /* 0x000000ffff007224 */ /* 0x000fd800078e0008 */
[----:B-1----:R-:W-:Y:S05]  /*01f0*/  @P1 BRA `(.L_x_11) ;  /* 0xfffffffc00d41947 */ /* 0x002fea000383ffff */
.L_x_10:
[----:B------:R-:W-:Y:S05]  /*0200*/  @P0 EXIT ;  /* 0x000000000000094d */ /* 0x000fea0003800000 */
[----:B------:R-:W1:Y:S01]  /*0210*/  S2UR UR5, SR_CgaCtaId ;  /* 0x00000000000579c3 */ /* 0x000e620000008800 */
[----:B------:R-:W-:-:S07]  /*0220*/  UMOV UR4, 0x400 ;  /* 0x0000040000047882 */ /* 0x000fce0000000000 */
[----:B------:R-:W2:Y:S01]  /*0230*/  LDC.64 R4, c[0x0][0x388] ;  /* 0x0000e200ff047b82 */ /* 0x000ea20000000a00 */
[----:B-1----:R-:W-:-:S09]  /*0240*/  ULEA UR4, UR5, UR4, 0x18 ;  /* 0x0000000405047291 */ /* 0x002fd2000f8ec0ff */
[----:B0-----:R-:W2:Y:S04]  /*0250*/  LDS.64 R2, [UR4] ;  /* 0x00000004ff027984 */ /* 0x001ea80008000a00 */
[----:B--2---:R-:W-:Y:S01]  /*0260*/  REDG.E.ADD.F64.RN.STRONG.GPU desc[UR6][R4.64], R2 ;  /* 0x00000002040079a6 */ /* 0x004fe2000c12ff06 */
[----:B------:R-:W-:Y:S05]  /*0270*/  EXIT ;  /* 0x000000000000794d */ /* 0x000fea0003800000 */
.L_x_12:
        /* <DEDUP_REMOVED lines=16> */
.L_x_59:


//--------------------- .text.accuracy_kernel     --------------------------
	.section	.text.accuracy_kernel,"ax",@progbits
	.align	128
        .global         accuracy_kernel
        .type           accuracy_kernel,@function
        .size           accuracy_kernel,(.L_x_54 - accuracy_kernel)
        .other          accuracy_kernel,@"STO_CUDA_ENTRY STV_DEFAULT"
accuracy_kernel:
.text.accuracy_kernel:
        /* <DEDUP_REMOVED lines=9> */
[----:B------:R-:W1:Y:S07]  /*0090*/  LDCU.64 UR4, c[0x0][0x358] ;  /* 0x00006b00ff0477ac */ /* 0x000e6e0008000a00 */
[----:B------:R-:W2:Y:S01]  /*00a0*/  LDC.64 R4, c[0x0][0x380] ;  /* 0x0000e000ff047b82 */ /* 0x000ea20000000a00 */
[----:B0-----:R-:W-:-:S06]  /*00b0*/  IMAD.WIDE R2, R0, 0x8, R2 ;  /* 0x0000000800027825 */ /* 0x001fcc00078e0202 */
[----:B-1----:R-:W3:Y:S01]  /*00c0*/  LDG.E.64 R2, desc[UR4][R2.64] ;  /* 0x0000000402027981 */ /* 0x002ee2000c1e1b00 */
[----:B--2---:R-:W-:-:S06]  /*00d0*/  IMAD.WIDE R4, R0, 0x8, R4 ;  /* 0x0000000800047825 */ /* 0x004fcc00078e0204 */
[----:B------:R-:W2:Y:S01]  /*00e0*/  LDG.E.64 R4, desc[UR4][R4.64] ;  /* 0x0000000404047981 */ /* 0x000ea2000c1e1b00 */
[----:B------:R-:W-:Y:S01]  /*00f0*/  UMOV UR6, 0xd9d7bdbb ;  /* 0xd9d7bdbb00067882 */ /* 0x000fe20000000000 */
[----:B------:R-:W-:Y:S01]  /*0100*/  UMOV UR7, 0x3ddb7cdf ;  /* 0x3ddb7cdf00077882 */ /* 0x000fe20000000000 */
[----:B------:R-:W-:Y:S01]  /*0110*/  IMAD.MOV.U32 R8, RZ, RZ, 0x1 ;  /* 0x00000001ff087424 */ /* 0x000fe200078e00ff */
[----:B------:R-:W-:Y:S01]  /*0120*/  BSSY.RECONVERGENT B0, `(.L_x_13) ;  /* 0x0000016000007945 */ /* 0x000fe20003800200 */
[----:B---3--:R-:W-:Y:S01]  /*0130*/  DSETP.GEU.AND P0, PT, R2, UR6, PT ;  /* 0x0000000602007e2a */ /* 0x008fe2000bf0e000 */
[----:B------:R-:W-:Y:S01]  /*0140*/  UMOV UR6, 0x54442d18 ;  /* 0x54442d1800067882 */ /* 0x000fe20000000000 */
[----:B------:R-:W-:-:S04]  /*0150*/  UMOV UR7, 0x401921fb ;  /* 0x401921fb00077882 */ /* 0x000fc80000000000 */
[----:B------:R-:W-:Y:S02]  /*0160*/  FSEL R7, R3, 0.10717176645994186401, P0 ;  /* 0x3ddb7cdf03077808 */ /* 0x000fe40000000000 */
[----:B------:R-:W-:Y:S02]  /*0170*/  FSEL R6, R2, -7.59071635616563200000e+15, P0 ;  /* 0xd9d7bdbb02067808 */ /* 0x000fe40000000000 */
[----:B------:R-:W0:Y:S04]  /*0180*/  MUFU.RCP64H R9, R7 ;  /* 0x0000000700097308 */ /* 0x000e280000001800 */
[----:B0-----:R-:W-:-:S08]  /*0190*/  DFMA R10, -R6, R8, 1 ;  /* 0x3ff00000060a742b */ /* 0x001fd00000000108 */
[----:B------:R-:W-:-:S08]  /*01a0*/  DFMA R10, R10, R10, R10 ;  /* 0x0000000a0a0a722b */ /* 0x000fd0000000000a */
[----:B------:R-:W-:-:S08]  /*01b0*/  DFMA R10, R8, R10, R8 ;  /* 0x0000000a080a722b */ /* 0x000fd00000000008 */
[----:B------:R-:W-:-:S08]  /*01c0*/  DFMA R2, -R6, R10, 1 ;  /* 0x3ff000000602742b */ /* 0x000fd0000000010a */
[----:B------:R-:W-:-:S08]  /*01d0*/  DFMA R2, R10, R2, R10 ;  /* 0x000000020a02722b */ /* 0x000fd0000000000a */
[----:B------:R-:W-:-:S08]  /*01e0*/  DMUL R8, R2, UR6 ;  /* 0x0000000602087c28 */ /* 0x000fd00008000000 */
[----:B------:R-:W-:-:S08]  /*01f0*/  DFMA R10, -R6, R8, UR6 ;  /* 0x00000006060a7e2b */ /* 0x000fd00008000108 */
[----:B------:R-:W-:Y:S02]  /*0200*/  DFMA R2, R2, R10, R8 ;  /* 0x0000000a0202722b */ /* 0x000fe40000000008 */
[----:B--2---:R-:W-:-:S08]  /*0210*/  DMUL R8, R4, R6 ;  /* 0x0000000604087228 */ /* 0x004fd00000000000 */
[----:B------:R-:W-:Y:S01]  /*0220*/  FFMA R10, RZ, R7, R3 ;  /* 0x00000007ff0a7223 */ /* 0x000fe20000000003 */
[----:B------:R-:W-:-:S04]  /*0230*/  DMUL R4, R4, R8 ;  /* 0x0000000804047228 */ /* 0x000fc80000000000 */
[----:B------:R-:W-:-:S13]  /*0240*/  FSETP.GT.AND P0, PT, |R10|, 1.469367938527859385e-39, PT ;  /* 0x001000000a00780b */ /* 0x000fda0003f04200 */
[----:B------:R-:W-:Y:S05]  /*0250*/  @P0 BRA `(.L_x_14) ;  /* 0x0000000000080947 */ /* 0x000fea0003800000 */
[----:B------:R-:W-:-:S07]  /*0260*/  MOV R8, 0x280 ;  /* 0x0000028000087802 */ /* 0x000fce0000000f00 */
[----:B------:R-:W-:Y:S05]  /*0270*/  CALL.REL.NOINC `($__internal_1_$__cuda_sm20_div_rn_f64_full) ;  /* 0x0000000400707944 */ /* 0x000fea0003c00000 */
.L_x_14:
[----:B------:R-:W-:Y:S05]  /*0280*/  BSYNC.RECONVERGENT B0 ;  /* 0x0000000000007941 */ /* 0x000fea0003800200 */
.L_x_13:
[----:B------:R-:W-:Y:S01]  /*0290*/  ISETP.GT.AND P0, PT, R3, 0xfffff, PT ;  /* 0x000fffff0300780c */ /* 0x000fe20003f04270 */
[----:B------:R-:W-:Y:S01]  /*02a0*/  IMAD.MOV.U32 R8, RZ, RZ, R2 ;  /* 0x000000ffff087224 */ /* 0x000fe200078e0002 */
[----:B------:R-:W-:Y:S01]  /*02b0*/  BSSY.RECONVERGENT B0, `(.L_x_15) ;  /* 0x0000052000007945 */ /* 0x000fe20003800200 */
[--C-:B------:R-:W-:Y:S02]  /*02c0*/  IMAD.MOV.U32 R9, RZ, RZ, R3.reuse ;  /* 0x000000ffff097224 */ /* 0x100fe400078e0003 */
[----:B------:R-:W-:-:S08]  /*02d0*/  IMAD.MOV.U32 R6, RZ, RZ, R3 ;  /* 0x000000ffff067224 */ /* 0x000fd000078e0003 */
[----:B------:R-:W-:-:S10]  /*02e0*/  @!P0 DMUL R8, R8, 1.80143985094819840000e+16 ;  /* 0x4350000008088828 */ /* 0x000fd40000000000 */
[----:B------:R-:W-:Y:S02]  /*02f0*/  @!P0 IMAD.MOV.U32 R6, RZ, RZ, R9 ;  /* 0x000000ffff068224 */ /* 0x000fe400078e0009 */
[----:B------:R-:W-:Y:S02]  /*0300*/  @!P0 IMAD.MOV.U32 R2, RZ, RZ, R8 ;  /* 0x000000ffff028224 */ /* 0x000fe400078e0008 */
[----:B------:R-:W-:-:S05]  /*0310*/  VIADD R3, R6, 0xffffffff ;  /* 0xffffffff06037836 */ /* 0x000fca0000000000 */
[----:B------:R-:W-:Y:S01]  /*0320*/  ISETP.GT.U32.AND P1, PT, R3, 0x7feffffe, PT ;  /* 0x7feffffe0300780c */ /* 0x000fe20003f24070 */
[----:B------:R-:W-:Y:S02]  /*0330*/  IMAD.MOV.U32 R3, RZ, RZ, -0x3ff ;  /* 0xfffffc01ff037424 */ /* 0x000fe400078e00ff */
[----:B------:R-:W-:-:S10]  /*0340*/  @!P0 IMAD.MOV.U32 R3, RZ, RZ, -0x435 ;  /* 0xfffffbcbff038424 */ /* 0x000fd400078e00ff */
[----:B------:R-:W-:Y:S05]  /*0350*/  @P1 BRA `(.L_x_16) ;  /* 0x0000000400041947 */ /* 0x000fea0003800000 */
[C---:B------:R-:W-:Y:S01]  /*0360*/  LOP3.LUT R7, R6.reuse, 0xfffff, RZ, 0xc0, !PT ;  /* 0x000fffff06077812 */ /* 0x040fe200078ec0ff */
[----:B------:R-:W-:Y:S01]  /*0370*/  IMAD.MOV.U32 R8, RZ, RZ, R2 ;  /* 0x000000ffff087224 */ /* 0x000fe200078e0002 */
[----:B------:R-:W-:Y:S01]  /*0380*/  MOV R19, 0x3ed0ee25 ;  /* 0x3ed0ee2500137802 */ /* 0x000fe20000000f00 */
[----:B------:R-:W-:Y:S01]  /*0390*/  IMAD.MOV.U32 R10, RZ, RZ, RZ ;  /* 0x000000ffff0a7224 */ /* 0x000fe200078e00ff */
[----:B------:R-:W-:Y:S01]  /*03a0*/  LOP3.LUT R9, R7, 0x3ff00000, RZ, 0xfc, !PT ;  /* 0x3ff0000007097812 */ /* 0x000fe200078efcff */
[----:B------:R-:W-:Y:S01]  /*03b0*/  IMAD.MOV.U32 R18, RZ, RZ, -0x748574fc ;  /* 0x8b7a8b04ff127424 */ /* 0x000fe200078e00ff */
[----:B------:R-:W-:Y:S01]  /*03c0*/  UMOV UR6, 0x3ae80f1e ;  /* 0x3ae80f1e00067882 */ /* 0x000fe20000000000 */
[----:B------:R-:W-:Y:S01]  /*03d0*/  UMOV UR7, 0x3eb1380b ;  /* 0x3eb1380b00077882 */ /* 0x000fe20000000000 */
[----:B------:R-:W-:Y:S01]  /*03e0*/  ISETP.GE.U32.AND P0, PT, R9, 0x3ff6a09f, PT ;  /* 0x3ff6a09f0900780c */ /* 0x000fe20003f06070 */
[----:B------:R-:W-:Y:S01]  /*03f0*/  UMOV UR8, 0x80000000 ;  /* 0x8000000000087882 */ /* 0x000fe20000000000 */
[----:B------:R-:W-:Y:S01]  /*0400*/  LEA.HI R6, R6, R3, RZ, 0xc ;  /* 0x0000000306067211 */ /* 0x000fe200078f60ff */
[----:B------:R-:W-:-:S10]  /*0410*/  UMOV UR9, 0x43300000 ;  /* 0x4330000000097882 */ /* 0x000fd40000000000 */
[----:B------:R-:W-:Y:S02]  /*0420*/  @P0 VIADD R7, R9, 0xfff00000 ;  /* 0xfff0000009070836 */ /* 0x000fe40000000000 */
[----:B------:R-:W-:Y:S02]  /*0430*/  @P0 VIADD R6, R6, 0x1 ;  /* 0x0000000106060836 */ /* 0x000fe40000000000 */
[----:B------:R-:W-:-:S06]  /*0440*/  @P0 IMAD.MOV.U32 R9, RZ, RZ, R7 ;  /* 0x000000ffff090224 */ /* 0x000fcc00078e0007 */
[C---:B------:R-:W-:Y:S02]  /*0450*/  DADD R16, R8.reuse, 1 ;  /* 0x3ff0000008107429 */ /* 0x040fe40000000000 */
[----:B------:R-:W-:-:S04]  /*0460*/  DADD R8, R8, -1 ;  /* 0xbff0000008087429 */ /* 0x000fc80000000000 */
[----:B------:R-:W0:Y:S02]  /*0470*/  MUFU.RCP64H R11, R17 ;  /* 0x00000011000b7308 */ /* 0x000e240000001800 */
[----:B0-----:R-:W-:-:S08]  /*0480*/  DFMA R12, -R16, R10, 1 ;  /* 0x3ff00000100c742b */ /* 0x001fd0000000010a */
[----:B------:R-:W-:-:S08]  /*0490*/  DFMA R12, R12, R12, R12 ;  /* 0x0000000c0c0c722b */ /* 0x000fd0000000000c */
[----:B------:R-:W-:-:S08]  /*04a0*/  DFMA R10, R10, R12, R10 ;  /* 0x0000000c0a0a722b */ /* 0x000fd0000000000a */
[----:B------:R-:W-:-:S08]  /*04b0*/  DMUL R12, R8, R10 ;  /* 0x0000000a080c7228 */ /* 0x000fd00000000000 */
[----:B------:R-:W-:-:S08]  /*04c0*/  DFMA R12, R8, R10, R12 ;  /* 0x0000000a080c722b */ /* 0x000fd0000000000c */
[----:B------:R-:W-:Y:S02]  /*04d0*/  DMUL R14, R12, R12 ;  /* 0x0000000c0c0e7228 */ /* 0x000fe40000000000 */
[----:B------:R-:W-:-:S06]  /*04e0*/  DADD R2, R8, -R12 ;  /* 0x0000000008027229 */ /* 0x000fcc000000080c */
[----:B------:R-:W-:Y:S01]  /*04f0*/  DFMA R16, R14, UR6, R18 ;  /* 0x000000060e107c2b */ /* 0x000fe20008000012 */
[----:B------:R-:W-:Y:S01]  /*0500*/  UMOV UR6, 0x9f02676f ;  /* 0x9f02676f00067882 */ /* 0x000fe20000000000 */
[----:B------:R-:W-:Y:S01]  /*0510*/  UMOV UR7, 0x3ef3b266 ;  /* 0x3ef3b26600077882 */ /* 0x000fe20000000000 */
[----:B------:R-:W-:Y:S01]  /*0520*/  LOP3.LUT R18, R6, 0x80000000, RZ, 0x3c, !PT ;  /* 0x8000000006127812 */ /* 0x000fe200078e3cff */
[----:B------:R-:W-:Y:S01]  /*0530*/  IMAD.MOV.U32 R19, RZ, RZ, 0x43300000 ;  /* 0x43300000ff137424 */ /* 0x000fe200078e00ff */
[----:B------:R-:W-:-:S03]  /*0540*/  DADD R6, R2, R2 ;  /* 0x0000000002067229 */ /* 0x000fc60000000002 */
[----:B------:R-:W-:Y:S01]  /*0550*/  DFMA R16, R14, R16, UR6 ;  /* 0x000000060e107e2b */ /* 0x000fe20008000010 */
[----:B------:R-:W-:Y:S01]  /*0560*/  UMOV UR6, 0xa9ab0956 ;  /* 0xa9ab095600067882 */ /* 0x000fe20000000000 */
[----:B------:R-:W-:Y:S01]  /*0570*/  UMOV UR7, 0x3f1745cb ;  /* 0x3f1745cb00077882 */ /* 0x000fe20000000000 */
[----:B------:R-:W-:Y:S01]  /*0580*/  DADD R2, R18, -UR8 ;  /* 0x8000000812027e29 */ /* 0x000fe20008000000 */
[----:B------:R-:W-:Y:S01]  /*0590*/  UMOV UR8, 0xfefa39ef ;  /* 0xfefa39ef00087882 */ /* 0x000fe20000000000 */
[----:B------:R-:W-:Y:S01]  /*05a0*/  UMOV UR9, 0x3fe62e42 ;  /* 0x3fe62e4200097882 */ /* 0x000fe20000000000 */
[----:B------:R-:W-:Y:S02]  /*05b0*/  DFMA R8, R8, -R12, R6 ;  /* 0x8000000c0808722b */ /* 0x000fe40000000006 */
[----:B------:R-:W-:Y:S01]  /*05c0*/  DFMA R16, R14, R16, UR6 ;  /* 0x000000060e107e2b */ /* 0x000fe20008000010 */
[----:B------:R-:W-:Y:S01]  /*05d0*/  UMOV UR6, 0x2d1b5154 ;  /* 0x2d1b515400067882 */ /* 0x000fe20000000000 */
[----:B------:R-:W-:Y:S01]  /*05e0*/  UMOV UR7, 0x3f3c71c7 ;  /* 0x3f3c71c700077882 */ /* 0x000fe20000000000 */
[----:B------:R-:W-:-:S03]  /*05f0*/  DFMA R6, R2, UR8, R12 ;  /* 0x0000000802067c2b */ /* 0x000fc6000800000c */
[----:B------:R-:W-:Y:S02]  /*0600*/  DMUL R8, R10, R8 ;  /* 0x000000080a087228 */ /* 0x000fe40000000000 */
[----:B------:R-:W-:Y:S01]  /*0610*/  DFMA R16, R14, R16, UR6 ;  /* 0x000000060e107e2b */ /* 0x000fe20008000010 */
[----:B------:R-:W-:Y:S01]  /*0620*/  UMOV UR6, 0x923be72d ;  /* 0x923be72d00067882 */ /* 0x000fe20000000000 */
[----:B------:R-:W-:-:S06]  /*0630*/  UMOV UR7, 0x3f624924 ;  /* 0x3f62492400077882 */ /* 0x000fcc0000000000 */
        /* <DEDUP_REMOVED lines=8> */
[----:B------:R-:W-:Y:S02]  /*06c0*/  UMOV UR7, 0x3fe62e42 ;  /* 0x3fe62e4200077882 */ /* 0x000fe40000000000 */
[----:B------:R-:W-:Y:S01]  /*06d0*/  DFMA R18, R2, -UR6, R6 ;  /* 0x8000000602127c2b */ /* 0x000fe20008000006 */
[----:B------:R-:W-:Y:S01]  /*06e0*/  UMOV UR6, 0x3b39803f ;  /* 0x3b39803f00067882 */ /* 0x000fe20000000000 */
[----:B------:R-:W-:Y:S02]  /*06f0*/  UMOV UR7, 0x3c7abc9e ;  /* 0x3c7abc9e00077882 */ /* 0x000fe40000000000 */
[----:B------:R-:W-:-:S04]  /*0700*/  DMUL R16, R14, R16 ;  /* 0x000000100e107228 */ /* 0x000fc80000000000 */
[----:B------:R-:W-:-:S04]  /*0710*/  DADD R18, -R12, R18 ;  /* 0x000000000c127229 */ /* 0x000fc80000000112 */
[----:B------:R-:W-:-:S08]  /*0720*/  DFMA R8, R12, R16, R8 ;  /* 0x000000100c08722b */ /* 0x000fd00000000008 */
[----:B------:R-:W-:-:S08]  /*0730*/  DADD R8, R8, -R18 ;  /* 0x0000000008087229 */ /* 0x000fd00000000812 */
[----:B------:R-:W-:-:S08]  /*0740*/  DFMA R8, R2, UR6, R8 ;  /* 0x0000000602087c2b */ /* 0x000fd00008000008 */
[----:B------:R-:W-:Y:S01]  /*0750*/  DADD R6, R6, R8 ;  /* 0x0000000006067229 */ /* 0x000fe20000000008 */
[----:B------:R-:W-:Y:S10]  /*0760*/  BRA `(.L_x_17) ;  /* 0x0000000000187947 */ /* 0x000ff40003800000 */
.L_x_16:
[----:B------:R-:W-:Y:S01]  /*0770*/  IMAD.MOV.U32 R2, RZ, RZ, 0x0 ;  /* 0x00000000ff027424 */ /* 0x000fe200078e00ff */
[----:B------:R-:W-:Y:S01]  /*0780*/  LOP3.LUT P0, RZ, R9, 0x7fffffff, RZ, 0xc0, !PT ;  /* 0x7fffffff09ff7812 */ /* 0x000fe2000780c0ff */
[----:B------:R-:W-:-:S06]  /*0790*/  IMAD.MOV.U32 R3, RZ, RZ, 0x7ff00000 ;  /* 0x7ff00000ff037424 */ /* 0x000fcc00078e00ff */
[----:B------:R-:W-:-:S10]  /*07a0*/  DFMA R2, R8, R2, +INF ;  /* 0x7ff000000802742b */ /* 0x000fd40000000002 */
[----:B------:R-:W-:Y:S02]  /*07b0*/  FSEL R6, R2, RZ, P0 ;  /* 0x000000ff02067208 */ /* 0x000fe40000000000 */
[----:B------:R-:W-:-:S07]  /*07c0*/  FSEL R7, R3, -QNAN , P0 ;  /* 0xfff0000003077808 */ /* 0x000fce0000000000 */
.L_x_17:
[----:B------:R-:W-:Y:S05]  /*07d0*/  BSYNC.RECONVERGENT B0 ;  /* 0x0000000000007941 */ /* 0x000fea0003800200 */
.L_x_15:
[----:B------:R-:W0:Y:S01]  /*07e0*/  LDC.64 R2, c[0x0][0x390] ;  /* 0x0000e400ff027b82 */ /* 0x000e220000000a00 */
[----:B------:R-:W-:-:S08]  /*07f0*/  DADD R4, R4, R6 ;  /* 0x0000000004047229 */ /* 0x000fd00000000006 */
[----:B------:R-:W-:Y:S01]  /*0800*/  DMUL R4, R4, -0.5 ;  /* 0xbfe0000004047828 */ /* 0x000fe20000000000 */
[----:B0-----:R-:W-:-:S06]  /*0810*/  IMAD.WIDE R2, R0, 0x8, R2 ;  /* 0x0000000800027825 */ /* 0x001fcc00078e0202 */
[----:B------:R-:W-:Y:S01]  /*0820*/  STG.E.64 desc[UR4][R2.64], R4 ;  /* 0x0000000402007986 */ /* 0x000fe2000c101b04 */
[----:B------:R-:W-:Y:S05]  /*0830*/  EXIT ;  /* 0x000000000000794d */ /* 0x000fea0003800000 */
        .weak           $__internal_1_$__cuda_sm20_div_rn_f64_full
        .type           $__internal_1_$__cuda_sm20_div_rn_f64_full,@function
        .size           $__internal_1_$__cuda_sm20_div_rn_f64_full,(.L_x_54 - $__internal_1_$__cuda_sm20_div_rn_f64_full)
$__internal_1_$__cuda_sm20_div_rn_f64_full:
[C---:B------:R-:W-:Y:S01]  /*0840*/  FSETP.GEU.AND P0, PT, |R7|.reuse, 1.469367938527859385e-39, PT ;  /* 0x001000000700780b */ /* 0x040fe20003f0e200 */
[----:B------:R-:W-:Y:S01]  /*0850*/  IMAD.MOV.U32 R10, RZ, RZ, 0x1 ;  /* 0x00000001ff0a7424 */ /* 0x000fe200078e00ff */
[C---:B------:R-:W-:Y:S01]  /*0860*/  LOP3.LUT R2, R7.reuse, 0x800fffff, RZ, 0xc0, !PT ;  /* 0x800fffff07027812 */ /* 0x040fe200078ec0ff */
[----:B------:R-:W-:Y:S01]  /*0870*/  IMAD.MOV.U32 R9, RZ, RZ, 0x1ca00000 ;  /* 0x1ca00000ff097424 */ /* 0x000fe200078e00ff */
[----:B------:R-:W-:Y:S01]  /*0880*/  LOP3.LUT R16, R7, 0x7ff00000, RZ, 0xc0, !PT ;  /* 0x7ff0000007107812 */ /* 0x000fe200078ec0ff */
[----:B------:R-:W-:Y:S01]  /*0890*/  IMAD.MOV.U32 R19, RZ, RZ, 0x40100000 ;  /* 0x40100000ff137424 */ /* 0x000fe200078e00ff */
[----:B------:R-:W-:Y:S01]  /*08a0*/  LOP3.LUT R3, R2, 0x3ff00000, RZ, 0xfc, !PT ;  /* 0x3ff0000002037812 */ /* 0x000fe200078efcff */
[----:B------:R-:W-:Y:S01]  /*08b0*/  IMAD.MOV.U32 R2, RZ, RZ, R6 ;  /* 0x000000ffff027224 */ /* 0x000fe200078e0006 */
[----:B------:R-:W-:Y:S01]  /*08c0*/  ISETP.LE.U32.AND P1, PT, R16, 0x40100000, PT ;  /* 0x401000001000780c */ /* 0x000fe20003f23070 */
[----:B------:R-:W-:Y:S01]  /*08d0*/  IMAD.MOV.U32 R18, RZ, RZ, R16 ;  /* 0x000000ffff127224 */ /* 0x000fe200078e0010 */
[----:B------:R-:W-:Y:S01]  /*08e0*/  IADD3 R20, PT, PT, R19, -0x1, RZ ;  /* 0xffffffff13147810 */ /* 0x000fe20007ffe0ff */
[----:B------:R-:W-:Y:S01]  /*08f0*/  BSSY.RECONVERGENT B1, `(.L_x_18) ;  /* 0x0000041000017945 */ /* 0x000fe20003800200 */
[----:B------:R-:W-:Y:S01]  /*0900*/  SEL R14, R9, 0x63400000, !P1 ;  /* 0x63400000090e7807 */ /* 0x000fe20004800000 */
[----:B------:R-:W-:-:S06]  /*0910*/  @!P0 DMUL R2, R6, 8.98846567431157953865e+307 ;  /* 0x7fe0000006028828 */ /* 0x000fcc0000000000 */
[----:B------:R-:W0:Y:S04]  /*0920*/  MUFU.RCP64H R11, R3 ;  /* 0x00000003000b7308 */ /* 0x000e280000001800 */
[----:B------:R-:W-:Y:S02]  /*0930*/  @!P0 LOP3.LUT R18, R3, 0x7ff00000, RZ, 0xc0, !PT ;  /* 0x7ff0000003128812 */ /* 0x000fe400078ec0ff */
[----:B------:R-:W-:-:S03]  /*0940*/  ISETP.GT.U32.AND P0, PT, R20, 0x7feffffe, PT ;  /* 0x7feffffe1400780c */ /* 0x000fc60003f04070 */
[----:B------:R-:W-:-:S05]  /*0950*/  VIADD R20, R18, 0xffffffff ;  /* 0xffffffff12147836 */ /* 0x000fca0000000000 */
[----:B------:R-:W-:Y:S01]  /*0960*/  ISETP.GT.U32.OR P0, PT, R20, 0x7feffffe, P0 ;  /* 0x7feffffe1400780c */ /* 0x000fe20000704470 */
[----:B0-----:R-:W-:-:S08]  /*0970*/  DFMA R12, R10, -R2, 1 ;  /* 0x3ff000000a0c742b */ /* 0x001fd00000000802 */
[----:B------:R-:W-:-:S08]  /*0980*/  DFMA R12, R12, R12, R12 ;  /* 0x0000000c0c0c722b */ /* 0x000fd0000000000c */
[----:B------:R-:W-:-:S08]  /*0990*/  DFMA R12, R10, R12, R10 ;  /* 0x0000000c0a0c722b */ /* 0x000fd0000000000a */
[----:B------:R-:W-:-:S08]  /*09a0*/  DFMA R10, R12, -R2, 1 ;  /* 0x3ff000000c0a742b */ /* 0x000fd00000000802 */
[----:B------:R-:W-:Y:S01]  /*09b0*/  DFMA R12, R12, R10, R12 ;  /* 0x0000000a0c0c722b */ /* 0x000fe2000000000c */
[----:B------:R-:W-:Y:S01]  /*09c0*/  LOP3.LUT R11, R14, 0x921fb, RZ, 0xfc, !PT ;  /* 0x000921fb0e0b7812 */ /* 0x000fe200078efcff */
[----:B------:R-:W-:-:S06]  /*09d0*/  IMAD.MOV.U32 R10, RZ, RZ, 0x54442d18 ;  /* 0x54442d18ff0a7424 */ /* 0x000fcc00078e00ff */
[----:B------:R-:W-:-:S08]  /*09e0*/  DMUL R14, R12, R10 ;  /* 0x0000000a0c0e7228 */ /* 0x000fd00000000000 */
[----:B------:R-:W-:-:S08]  /*09f0*/  DFMA R16, R14, -R2, R10 ;  /* 0x800000020e10722b */ /* 0x000fd0000000000a */
[----:B------:R-:W-:Y:S01]  /*0a00*/  DFMA R12, R12, R16, R14 ;  /* 0x000000100c0c722b */ /* 0x000fe2000000000e */
[----:B------:R-:W-:Y:S10]  /*0a10*/  @P0 BRA `(.L_x_19) ;  /* 0x0000000000740947 */ /* 0x000ff40003800000 */
[----:B------:R-:W-:Y:S01]  /*0a20*/  LOP3.LUT R16, R7, 0x7ff00000, RZ, 0xc0, !PT ;  /* 0x7ff0000007107812 */ /* 0x000fe200078ec0ff */
[----:B------:R-:W-:-:S03]  /*0a30*/  IMAD.MOV.U32 R14, RZ, RZ, 0x40100000 ;  /* 0x40100000ff0e7424 */ /* 0x000fc600078e00ff */
[----:B------:R-:W-:Y:S01]  /*0a40*/  ISETP.LE.U32.AND P0, PT, R16, 0x40100000, PT ;  /* 0x401000001000780c */ /* 0x000fe20003f03070 */
[----:B------:R-:W-:Y:S02]  /*0a50*/  IMAD.MOV R15, RZ, RZ, -R16 ;  /* 0x000000ffff0f7224 */ /* 0x000fe400078e0a10 */
[----:B------:R-:W-:Y:S01]  /*0a60*/  IMAD.MOV.U32 R16, RZ, RZ, RZ ;  /* 0x000000ffff107224 */ /* 0x000fe200078e00ff */
[----:B------:R-:W-:Y:S02]  /*0a70*/  SEL R9, R9, 0x63400000, !P0 ;  /* 0x6340000009097807 */ /* 0x000fe40004000000 */
[----:B------:R-:W-:-:S04]  /*0a80*/  VIADDMNMX R14, R15, R14, 0xb9600000, !PT ;  /* 0xb96000000f0e7446 */ /* 0x000fc8000780010e */
        /* <DEDUP_REMOVED lines=13> */
[----:B------:R-:W-:Y:S01]  /*0b60*/  IADD3 R9, PT, PT, -R9, -0x43300000, RZ ;  /* 0xbcd0000009097810 */ /* 0x000fe20007ffe1ff */
[----:B------:R-:W-:-:S06]  /*0b70*/  IMAD.MOV.U32 R2, RZ, RZ, RZ ;  /* 0x000000ffff027224 */ /* 0x000fcc00078e00ff */
[----:B------:R-:W-:Y:S02]  /*0b80*/  DFMA R2, R14, -R2, R12 ;  /* 0x800000020e02722b */ /* 0x000fe4000000000c */
[----:B------:R-:W-:-:S08]  /*0b90*/  DMUL.RP R12, R12, R16 ;  /* 0x000000100c0c7228 */ /* 0x000fd00000008000 */
[----:B------:R-:W-:Y:S02]  /*0ba0*/  FSETP.NEU.AND P0, PT, |R3|, R9, PT ;  /* 0x000000090300720b */ /* 0x000fe40003f0d200 */
[----:B------:R-:W-:Y:S02]  /*0bb0*/  LOP3.LUT R7, R13, R7, RZ, 0x3c, !PT ;  /* 0x000000070d077212 */ /* 0x000fe400078e3cff */
[----:B------:R-:W-:Y:S02]  /*0bc0*/  FSEL R14, R12, R14, !P0 ;  /* 0x0000000e0c0e7208 */ /* 0x000fe40004000000 */
[----:B------:R-:W-:Y:S01]  /*0bd0*/  FSEL R15, R7, R15, !P0 ;  /* 0x0000000f070f7208 */ /* 0x000fe20004000000 */
[----:B------:R-:W-:Y:S06]  /*0be0*/  BRA `(.L_x_20) ;  /* 0x0000000000447947 */ /* 0x000fec0003800000 */
.L_x_19:
[----:B------:R-:W-:-:S14]  /*0bf0*/  DSETP.NAN.AND P0, PT, R6, R6, PT ;  /* 0x000000060600722a */ /* 0x000fdc0003f08000 */
[----:B------:R-:W-:Y:S05]  /*0c00*/  @P0 BRA `(.L_x_21) ;  /* 0x0000000000340947 */ /* 0x000fea0003800000 */
[----:B------:R-:W-:Y:S01]  /*0c10*/  ISETP.NE.AND P0, PT, R19, R18, PT ;  /* 0x000000121300720c */ /* 0x000fe20003f05270 */
[----:B------:R-:W-:Y:S01]  /*0c20*/  IMAD.MOV.U32 R15, RZ, RZ, -0x80000 ;  /* 0xfff80000ff0f7424 */ /* 0x000fe200078e00ff */
[----:B------:R-:W-:-:S11]  /*0c30*/  MOV R14, 0x0 ;  /* 0x00000000000e7802 */ /* 0x000fd60000000f00 */
[----:B------:R-:W-:Y:S05]  /*0c40*/  @!P0 BRA `(.L_x_20) ;  /* 0x00000000002c8947 */ /* 0x000fea0003800000 */
[----:B------:R-:W-:Y:S02]  /*0c50*/  ISETP.NE.AND P0, PT, R19, 0x7ff00000, PT ;  /* 0x7ff000001300780c */ /* 0x000fe40003f05270 */
[----:B------:R-:W-:Y:S02]  /*0c60*/  LOP3.LUT R6, R7, 0x401921fb, RZ, 0x3c, !PT ;  /* 0x401921fb07067812 */ /* 0x000fe400078e3cff */
[----:B------:R-:W-:Y:S02]  /*0c70*/  ISETP.EQ.OR P0, PT, R18, RZ, !P0 ;  /* 0x000000ff1200720c */ /* 0x000fe40004702670 */
[----:B------:R-:W-:-:S11]  /*0c80*/  LOP3.LUT R15, R6, 0x80000000, RZ, 0xc0, !PT ;  /* 0x80000000060f7812 */ /* 0x000fd600078ec0ff */
[----:B------:R-:W-:Y:S01]  /*0c90*/  @P0 LOP3.LUT R2, R15, 0x7ff00000, RZ, 0xfc, !PT ;  /* 0x7ff000000f020812 */ /* 0x000fe200078efcff */
[----:B------:R-:W-:Y:S02]  /*0ca0*/  @!P0 IMAD.MOV.U32 R14, RZ, RZ, RZ ;  /* 0x000000ffff0e8224 */ /* 0x000fe400078e00ff */
[----:B------:R-:W-:Y:S02]  /*0cb0*/  @P0 IMAD.MOV.U32 R14, RZ, RZ, RZ ;  /* 0x000000ffff0e0224 */ /* 0x000fe400078e00ff */
[----:B------:R-:W-:Y:S01]  /*0cc0*/  @P0 IMAD.MOV.U32 R15, RZ, RZ, R2 ;  /* 0x000000ffff0f0224 */ /* 0x000fe200078e0002 */
[----:B------:R-:W-:Y:S06]  /*0cd0*/  BRA `(.L_x_20) ;  /* 0x0000000000087947 */ /* 0x000fec0003800000 */
.L_x_21:
[----:B------:R-:W-:Y:S01]  /*0ce0*/  LOP3.LUT R15, R7, 0x80000, RZ, 0xfc, !PT ;  /* 0x00080000070f7812 */ /* 0x000fe200078efcff */
[----:B------:R-:W-:-:S07]  /*0cf0*/  IMAD.MOV.U32 R14, RZ, RZ, R6 ;  /* 0x000000ffff0e7224 */ /* 0x000fce00078e0006 */
.L_x_20:
[----:B------:R-:W-:Y:S05]  /*0d00*/  BSYNC.RECONVERGENT B1 ;  /* 0x0000000000017941 */ /* 0x000fea0003800200 */
.L_x_18:
[----:B------:R-:W-:Y:S02]  /*0d10*/  IMAD.MOV.U32 R9, RZ, RZ, 0x0 ;  /* 0x00000000ff097424 */ /* 0x000fe400078e00ff */
[----:B------:R-:W-:Y:S02]  /*0d20*/  IMAD.MOV.U32 R2, RZ, RZ, R14 ;  /* 0x000000ffff027224 */ /* 0x000fe400078e000e */
[----:B------:R-:W-:Y:S01]  /*0d30*/  IMAD.MOV.U32 R3, RZ, RZ, R15 ;  /* 0x000000ffff037224 */ /* 0x000fe200078e000f */
[----:B------:R-:W-:Y:S06]  /*0d40*/  RET.REL.NODEC R8 `(accuracy_kernel) ;  /* 0xfffffff008ac7950 */ /* 0x000fec0003c3ffff */
.L_x_22:
        /* <DEDUP_REMOVED lines=11> */
.L_x_54:


//--------------------- .text.kl_divergence_kernel --------------------------
	.section	.text.kl_divergence_kernel,"ax",@progbits
	.align	128
        .global         kl_divergence_kernel
        .type           kl_divergence_kernel,@function
        .size           kl_divergence_kernel,(.L_x_55 - kl_divergence_kernel)
        .other          kl_divergence_kernel,@"STO_CUDA_ENTRY STV_DEFAULT"
kl_divergence_kernel:
.text.kl_divergence_kernel:
        /* <DEDUP_REMOVED lines=10> */
[----:B------:R-:W2:Y:S08]  /*00a0*/  LDC.64 R2, c[0x0][0x390] ;  /* 0x0000e400ff027b82 */ /* 0x000eb00000000a00 */
[----:B------:R-:W3:Y:S01]  /*00b0*/  LDC.64 R4, c[0x0][0x380] ;  /* 0x0000e000ff047b82 */ /* 0x000ee20000000a00 */
[----:B0-----:R-:W-:-:S07]  /*00c0*/  IMAD.WIDE R6, R0, 0x8, R6 ;  /* 0x0000000800067825 */ /* 0x001fce00078e0206 */
[----:B------:R-:W0:Y:S01]  /*00d0*/  LDC.64 R8, c[0x0][0x388] ;  /* 0x0000e200ff087b82 */ /* 0x000e220000000a00 */
[----:B-1----:R-:W4:Y:S01]  /*00e0*/  LDG.E.64 R6, desc[UR4][R6.64] ;  /* 0x0000000406067981 */ /* 0x002f22000c1e1b00 */
[----:B--2---:R-:W-:-:S06]  /*00f0*/  IMAD.WIDE R2, R0, 0x8, R2 ;  /* 0x0000000800027825 */ /* 0x004fcc00078e0202 */
[----:B------:R-:W2:Y:S01]  /*0100*/  LDG.E.64 R2, desc[UR4][R2.64] ;  /* 0x0000000402027981 */ /* 0x000ea2000c1e1b00 */
[----:B---3--:R-:W-:-:S06]  /*0110*/  IMAD.WIDE R4, R0, 0x8, R4 ;  /* 0x0000000800047825 */ /* 0x008fcc00078e0204 */
[----:B------:R-:W3:Y:S01]  /*0120*/  LDG.E.64 R4, desc[UR4][R4.64] ;  /* 0x0000000404047981 */ /* 0x000ee2000c1e1b00 */
[----:B0-----:R-:W-:-:S06]  /*0130*/  IMAD.WIDE R8, R0, 0x8, R8 ;  /* 0x0000000800087825 */ /* 0x001fcc00078e0208 */
[----:B------:R-:W3:Y:S01]  /*0140*/  LDG.E.64 R8, desc[UR4][R8.64] ;  /* 0x0000000408087981 */ /* 0x000ee2000c1e1b00 */
[----:B------:R-:W-:Y:S01]  /*0150*/  UMOV UR6, 0xd9d7bdbb ;  /* 0xd9d7bdbb00067882 */ /* 0x000fe20000000000 */
[----:B------:R-:W-:Y:S01]  /*0160*/  UMOV UR7, 0x3ddb7cdf ;  /* 0x3ddb7cdf00077882 */ /* 0x000fe20000000000 */
[----:B------:R-:W-:Y:S01]  /*0170*/  IMAD.MOV.U32 R10, RZ, RZ, 0x1 ;  /* 0x00000001ff0a7424 */ /* 0x000fe200078e00ff */
[----:B------:R-:W-:Y:S01]  /*0180*/  BSSY.RECONVERGENT B0, `(.L_x_23) ;  /* 0x000001d000007945 */ /* 0x000fe20003800200 */
[----:B----4-:R-:W-:-:S06]  /*0190*/  DSETP.GEU.AND P0, PT, R6, UR6, PT ;  /* 0x0000000606007e2a */ /* 0x010fcc000bf0e000 */
[----:B------:R-:W-:-:S04]  /*01a0*/  FSEL R7, R7, 0.10717176645994186401, P0 ;  /* 0x3ddb7cdf07077808 */ /* 0x000fc80000000000 */
[----:B------:R-:W0:Y:S01]  /*01b0*/  MUFU.RCP64H R11, R7 ;  /* 0x00000007000b7308 */ /* 0x000e220000001800 */
[----:B------:R-:W-:-:S06]  /*01c0*/  FSEL R6, R6, -7.59071635616563200000e+15, P0 ;  /* 0xd9d7bdbb06067808 */ /* 0x000fcc0000000000 */
[----:B0-----:R-:W-:-:S08]  /*01d0*/  DFMA R12, -R6, R10, 1 ;  /* 0x3ff00000060c742b */ /* 0x001fd0000000010a */
[----:B------:R-:W-:-:S08]  /*01e0*/  DFMA R12, R12, R12, R12 ;  /* 0x0000000c0c0c722b */ /* 0x000fd0000000000c */
[----:B------:R-:W-:Y:S02]  /*01f0*/  DFMA R12, R10, R12, R10 ;  /* 0x0000000c0a0c722b */ /* 0x000fe4000000000a */
[----:B--2---:R-:W-:-:S06]  /*0200*/  DSETP.GEU.AND P0, PT, R2, UR6, PT ;  /* 0x0000000602007e2a */ /* 0x004fcc000bf0e000 */
[----:B------:R-:W-:Y:S01]  /*0210*/  DFMA R10, -R6, R12, 1 ;  /* 0x3ff00000060a742b */ /* 0x000fe2000000010c */
[----:B------:R-:W-:Y:S02]  /*0220*/  FSEL R14, R2, -7.59071635616563200000e+15, P0 ;  /* 0xd9d7bdbb020e7808 */ /* 0x000fe40000000000 */
[----:B------:R-:W-:-:S05]  /*0230*/  FSEL R15, R3, 0.10717176645994186401, P0 ;  /* 0x3ddb7cdf030f7808 */ /* 0x000fca0000000000 */
[----:B------:R-:W-:-:S08]  /*0240*/  DFMA R10, R12, R10, R12 ;  /* 0x0000000a0c0a722b */ /* 0x000fd0000000000c */
[----:B------:R-:W-:-:S08]  /*0250*/  DMUL R2, R10, R14 ;  /* 0x0000000e0a027228 */ /* 0x000fd00000000000 */
[----:B------:R-:W-:-:S08]  /*0260*/  DFMA R12, -R6, R2, R14 ;  /* 0x00000002060c722b */ /* 0x000fd0000000010e */
[----:B------:R-:W-:Y:S01]  /*0270*/  DFMA R2, R10, R12, R2 ;  /* 0x0000000c0a02722b */ /* 0x000fe20000000002 */
[----:B------:R-:W-:-:S09]  /*0280*/  FSETP.GEU.AND P1, PT, |R15|, 6.5827683646048100446e-37, PT ;  /* 0x036000000f00780b */ /* 0x000fd20003f2e200 */
[----:B------:R-:W-:-:S05]  /*0290*/  FFMA R10, RZ, R7, R3 ;  /* 0x00000007ff0a7223 */ /* 0x000fca0000000003 */
[----:B------:R-:W-:Y:S01]  /*02a0*/  FSETP.GT.AND P0, PT, |R10|, 1.469367938527859385e-39, PT ;  /* 0x001000000a00780b */ /* 0x000fe20003f04200 */
[----:B---3--:R-:W-:-:S12]  /*02b0*/  DADD R4, R4, -R8 ;  /* 0x0000000004047229 */ /* 0x008fd80000000808 */
[----:B------:R-:W-:Y:S05]  /*02c0*/  @P0 BRA P1, `(.L_x_24) ;  /* 0x0000000000200947 */ /* 0x000fea0000800000 */
[----:B------:R-:W-:Y:S01]  /*02d0*/  IMAD.MOV.U32 R12, RZ, RZ, R14 ;  /* 0x000000ffff0c7224 */ /* 0x000fe200078e000e */
[----:B------:R-:W-:Y:S01]  /*02e0*/  MOV R16, 0x330 ;  /* 0x0000033000107802 */ /* 0x000fe20000000f00 */
[----:B------:R-:W-:Y:S02]  /*02f0*/  IMAD.MOV.U32 R13, RZ, RZ, R15 ;  /* 0x000000ffff0d7224 */ /* 0x000fe400078e000f */
[----:B------:R-:W-:Y:S02]  /*0300*/  IMAD.MOV.U32 R10, RZ, RZ, R6 ;  /* 0x000000ffff0a7224 */ /* 0x000fe400078e0006 */
[----:B------:R-:W-:-:S07]  /*0310*/  IMAD.MOV.U32 R11, RZ, RZ, R7 ;  /* 0x000000ffff0b7224 */ /* 0x000fce00078e0007 */
[----:B------:R-:W-:Y:S05]  /*0320*/  CALL.REL.NOINC `($__internal_2_$__cuda_sm20_div_rn_f64_full) ;  /* 0x0000000400e07944 */ /* 0x000fea0003c00000 */
[----:B------:R-:W-:Y:S02]  /*0330*/  IMAD.MOV.U32 R2, RZ, RZ, R20 ;  /* 0x000000ffff027224 */ /* 0x000fe400078e0014 */
[----:B------:R-:W-:-:S07]  /*0340*/  IMAD.MOV.U32 R3, RZ, RZ, R21 ;  /* 0x000000ffff037224 */ /* 0x000fce00078e0015 */
.L_x_24:
[----:B------:R-:W-:Y:S05]  /*0350*/  BSYNC.RECONVERGENT B0 ;  /* 0x0000000000007941 */ /* 0x000fea0003800200 */
.L_x_23:
[----:B------:R-:W0:Y:S01]  /*0360*/  MUFU.RCP64H R9, R7 ;  /* 0x0000000700097308 */ /* 0x000e220000001800 */
[----:B------:R-:W-:Y:S01]  /*0370*/  IMAD.MOV.U32 R8, RZ, RZ, 0x1 ;  /* 0x00000001ff087424 */ /* 0x000fe200078e00ff */
[----:B------:R-:W-:Y:S05]  /*0380*/  BSSY.RECONVERGENT B0, `(.L_x_25) ;  /* 0x0000016000007945 */ /* 0x000fea0003800200 */
[----:B0-----:R-:W-:-:S08]  /*0390*/  DFMA R10, -R6, R8, 1 ;  /* 0x3ff00000060a742b */ /* 0x001fd00000000108 */
[----:B------:R-:W-:-:S08]  /*03a0*/  DFMA R10, R10, R10, R10 ;  /* 0x0000000a0a0a722b */ /* 0x000fd0000000000a */
[----:B------:R-:W-:Y:S02]  /*03b0*/  DFMA R10, R8, R10, R8 ;  /* 0x0000000a080a722b */ /* 0x000fe40000000008 */
[----:B------:R-:W-:-:S06]  /*03c0*/  DMUL R8, R4, R4 ;  /* 0x0000000404087228 */ /* 0x000fcc0000000000 */
[----:B------:R-:W-:-:S04]  /*03d0*/  DFMA R12, -R6, R10, 1 ;  /* 0x3ff00000060c742b */ /* 0x000fc8000000010a */
[----:B------:R-:W-:-:S04]  /*03e0*/  FSETP.GEU.AND P1, PT, |R9|, 6.5827683646048100446e-37, PT ;  /* 0x036000000900780b */ /* 0x000fc80003f2e200 */
[----:B------:R-:W-:-:S08]  /*03f0*/  DFMA R12, R10, R12, R10 ;  /* 0x0000000c0a0c722b */ /* 0x000fd0000000000a */
[----:B------:R-:W-:-:S08]  /*0400*/  DMUL R4, R12, R8 ;  /* 0x000000080c047228 */ /* 0x000fd00000000000 */
[----:B------:R-:W-:-:S08]  /*0410*/  DFMA R10, -R6, R4, R8 ;  /* 0x00000004060a722b */ /* 0x000fd00000000108 */
[----:B------:R-:W-:-:S10]  /*0420*/  DFMA R4, R12, R10, R4 ;  /* 0x0000000a0c04722b */ /* 0x000fd40000000004 */
[----:B------:R-:W-:-:S05]  /*0430*/  FFMA R10, RZ, R7, R5 ;  /* 0x00000007ff0a7223 */ /* 0x000fca0000000005 */
[----:B------:R-:W-:-:S13]  /*0440*/  FSETP.GT.AND P0, PT, |R10|, 1.469367938527859385e-39, PT ;  /* 0x001000000a00780b */ /* 0x000fda0003f04200 */
        /* <DEDUP_REMOVED lines=9> */
.L_x_26:
[----:B------:R-:W-:Y:S05]  /*04e0*/  BSYNC.RECONVERGENT B0 ;  /* 0x0000000000007941 */ /* 0x000fea0003800200 */
.L_x_25:
[----:B------:R-:W-:Y:S01]  /*04f0*/  ISETP.GT.AND P0, PT, R3, 0xfffff, PT ;  /* 0x000fffff0300780c */ /* 0x000fe20003f04270 */
[----:B------:R-:W-:Y:S01]  /*0500*/  DADD R4, R2, R4 ;  /* 0x0000000002047229 */ /* 0x000fe20000000004 */
[----:B------:R-:W-:Y:S01]  /*0510*/  IMAD.MOV.U32 R7, RZ, RZ, R3 ;  /* 0x000000ffff077224 */ /* 0x000fe200078e0003 */
[----:B------:R-:W-:Y:S01]  /*0520*/  BSSY.RECONVERGENT B0, `(.L_x_27) ;  /* 0x0000051000007945 */ /* 0x000fe20003800200 */
[----:B------:R-:W-:-:S09]  /*0530*/  IMAD.MOV.U32 R8, RZ, RZ, R2 ;  /* 0x000000ffff087224 */ /* 0x000fd200078e0002 */
        /* <DEDUP_REMOVED lines=8> */
[----:B------:R-:W-:Y:S01]  /*05c0*/  LOP3.LUT R2, R7, 0xfffff, RZ, 0xc0, !PT ;  /* 0x000fffff07027812 */ /* 0x000fe200078ec0ff */
[----:B------:R-:W-:Y:S01]  /*05d0*/  IMAD.MOV.U32 R16, RZ, RZ, -0x748574fc ;  /* 0x8b7a8b04ff107424 */ /* 0x000fe200078e00ff */
[----:B------:R-:W-:Y:S01]  /*05e0*/  MOV R17, 0x3ed0ee25 ;  /* 0x3ed0ee2500117802 */ /* 0x000fe20000000f00 */
[----:B------:R-:W-:Y:S01]  /*05f0*/  UMOV UR6, 0x3ae80f1e ;  /* 0x3ae80f1e00067882 */ /* 0x000fe20000000000 */
[----:B------:R-:W-:Y:S01]  /*0600*/  LOP3.LUT R3, R2, 0x3ff00000, RZ, 0xfc, !PT ;  /* 0x3ff0000002037812 */ /* 0x000fe200078efcff */
[----:B------:R-:W-:Y:S01]  /*0610*/  IMAD.MOV.U32 R2, RZ, RZ, R8 ;  /* 0x000000ffff027224 */ /* 0x000fe200078e0008 */
[----:B------:R-:W-:Y:S01]  /*0620*/  UMOV UR7, 0x3eb1380b ;  /* 0x3eb1380b00077882 */ /* 0x000fe20000000000 */
[----:B------:R-:W-:Y:S01]  /*0630*/  IMAD.MOV.U32 R8, RZ, RZ, RZ ;  /* 0x000000ffff087224 */ /* 0x000fe200078e00ff */
[----:B------:R-:W-:Y:S01]  /*0640*/  ISETP.GE.U32.AND P0, PT, R3, 0x3ff6a09f, PT ;  /* 0x3ff6a09f0300780c */ /* 0x000fe20003f06070 */
[----:B------:R-:W-:Y:S01]  /*0650*/  IMAD.MOV.U32 R19, RZ, RZ, 0x43300000 ;  /* 0x43300000ff137424 */ /* 0x000fe200078e00ff */
[----:B------:R-:W-:Y:S01]  /*0660*/  LEA.HI R18, R7, R6, RZ, 0xc ;  /* 0x0000000607127211 */ /* 0x000fe200078f60ff */
[----:B------:R-:W-:Y:S01]  /*0670*/  UMOV UR8, 0x80000000 ;  /* 0x8000000000087882 */ /* 0x000fe20000000000 */
[----:B------:R-:W-:-:S09]  /*0680*/  UMOV UR9, 0x43300000 ;  /* 0x4330000000097882 */ /* 0x000fd20000000000 */
[----:B------:R-:W-:Y:S02]  /*0690*/  @P0 VIADD R9, R3, 0xfff00000 ;  /* 0xfff0000003090836 */ /* 0x000fe40000000000 */
[----:B------:R-:W-:Y:S02]  /*06a0*/  @P0 VIADD R18, R18, 0x1 ;  /* 0x0000000112120836 */ /* 0x000fe40000000000 */
[----:B------:R-:W-:-:S03]  /*06b0*/  @P0 IMAD.MOV.U32 R3, RZ, RZ, R9 ;  /* 0x000000ffff030224 */ /* 0x000fc600078e0009 */
[----:B------:R-:W-:-:S03]  /*06c0*/  LOP3.LUT R18, R18, 0x80000000, RZ, 0x3c, !PT ;  /* 0x8000000012127812 */ /* 0x000fc600078e3cff */
        /* <DEDUP_REMOVED lines=13> */
[----:B------:R-:W-:Y:S02]  /*07a0*/  DADD R16, R6, R6 ;  /* 0x0000000006107229 */ /* 0x000fe40000000006 */
[----:B------:R-:W-:Y:S01]  /*07b0*/  DADD R6, R18, -UR8 ;  /* 0x8000000812067e29 */ /* 0x000fe20008000000 */
[----:B------:R-:W-:Y:S01]  /*07c0*/  UMOV UR8, 0xfefa39ef ;  /* 0xfefa39ef00087882 */ /* 0x000fe20000000000 */
[----:B------:R-:W-:Y:S01]  /*07d0*/  UMOV UR9, 0x3fe62e42 ;  /* 0x3fe62e4200097882 */ /* 0x000fe20000000000 */
[----:B------:R-:W-:Y:S01]  /*07e0*/  DFMA R14, R12, R14, UR6 ;  /* 0x000000060c0e7e2b */ /* 0x000fe2000800000e */
[----:B------:R-:W-:Y:S01]  /*07f0*/  UMOV UR6, 0xa9ab0956 ;  /* 0xa9ab095600067882 */ /* 0x000fe20000000000 */
[----:B------:R-:W-:Y:S01]  /*0800*/  UMOV UR7, 0x3f1745cb ;  /* 0x3f1745cb00077882 */ /* 0x000fe20000000000 */
[----:B------:R-:W-:-:S02]  /*0810*/  DFMA R16, R2, -R10, R16 ;  /* 0x8000000a0210722b */ /* 0x000fc40000000010 */
[----:B------:R-:W-:-:S03]  /*0820*/  DFMA R2, R6, UR8, R10 ;  /* 0x0000000806027c2b */ /* 0x000fc6000800000a */
[----:B------:R-:W-:Y:S01]  /*0830*/  DFMA R14, R12, R14, UR6 ;  /* 0x000000060c0e7e2b */ /* 0x000fe2000800000e */
[----:B------:R-:W-:Y:S01]  /*0840*/  UMOV UR6, 0x2d1b5154 ;  /* 0x2d1b515400067882 */ /* 0x000fe20000000000 */
[----:B------:R-:W-:Y:S01]  /*0850*/  UMOV UR7, 0x3f3c71c7 ;  /* 0x3f3c71c700077882 */ /* 0x000fe20000000000 */
[----:B------:R-:W-:-:S05]  /*0860*/  DMUL R16, R8, R16 ;  /* 0x0000001008107228 */ /* 0x000fca0000000000 */
        /* <DEDUP_REMOVED lines=22> */
.L_x_28:
[----:B------:R-:W-:Y:S01]  /*09d0*/  IMAD.MOV.U32 R6, RZ, RZ, 0x0 ;  /* 0x00000000ff067424 */ /* 0x000fe200078e00ff */
[----:B------:R-:W-:Y:S01]  /*09e0*/  LOP3.LUT P0, RZ, R3, 0x7fffffff, RZ, 0xc0, !PT ;  /* 0x7fffffff03ff7812 */ /* 0x000fe2000780c0ff */
[----:B------:R-:W-:-:S06]  /*09f0*/  IMAD.MOV.U32 R7, RZ, RZ, 0x7ff00000 ;  /* 0x7ff00000ff077424 */ /* 0x000fcc00078e00ff */
[----:B------:R-:W-:-:S10]  /*0a00*/  DFMA R6, R2, R6, +INF ;  /* 0x7ff000000206742b */ /* 0x000fd40000000006 */
[----:B------:R-:W-:Y:S02]  /*0a10*/  FSEL R2, R6, RZ, P0 ;  /* 0x000000ff06027208 */ /* 0x000fe40000000000 */
[----:B------:R-:W-:-:S07]  /*0a20*/  FSEL R3, R7, -QNAN , P0 ;  /* 0xfff0000007037808 */ /* 0x000fce0000000000 */
.L_x_29:
[----:B------:R-:W-:Y:S05]  /*0a30*/  BSYNC.RECONVERGENT B0 ;  /* 0x0000000000007941 */ /* 0x000fea0003800200 */
.L_x_27:
[----:B------:R-:W0:Y:S01]  /*0a40*/  LDC.64 R6, c[0x0][0x3a0] ;  /* 0x0000e800ff067b82 */ /* 0x000e220000000a00 */
[----:B------:R-:W-:-:S08]  /*0a50*/  DADD R4, R4, -1 ;  /* 0xbff0000004047429 */ /* 0x000fd00000000000 */
[----:B------:R-:W-:-:S08]  /*0a60*/  DADD R2, R4, -R2 ;  /* 0x0000000004027229 */ /* 0x000fd00000000802 */
[----:B------:R-:W-:Y:S01]  /*0a70*/  DMUL R2, R2, 0.5 ;  /* 0x3fe0000002027828 */ /* 0x000fe20000000000 */
[----:B0-----:R-:W-:-:S06]  /*0a80*/  IMAD.WIDE R4, R0, 0x8, R6 ;  /* 0x0000000800047825 */ /* 0x001fcc00078e0206 */
[----:B------:R-:W-:Y:S01]  /*0a90*/  STG.E.64 desc[UR4][R4.64], R2 ;  /* 0x0000000204007986 */ /* 0x000fe2000c101b04 */
[----:B------:R-:W-:Y:S05]  /*0aa0*/  EXIT ;  /* 0x000000000000794d */ /* 0x000fea0003800000 */
        .weak           $__internal_2_$__cuda_sm20_div_rn_f64_full
        .type           $__internal_2_$__cuda_sm20_div_rn_f64_full,@function
        .size           $__internal_2_$__cuda_sm20_div_rn_f64_full,(.L_x_55 - $__internal_2_$__cuda_sm20_div_rn_f64_full)
$__internal_2_$__cuda_sm20_div_rn_f64_full:
[C---:B------:R-:W-:Y:S01]  /*0ab0*/  FSETP.GEU.AND P0, PT, |R11|.reuse, 1.469367938527859385e-39, PT ;  /* 0x001000000b00780b */ /* 0x040fe20003f0e200 */
[----:B------:R-:W-:Y:S01]  /*0ac0*/  IMAD.MOV.U32 R20, RZ, RZ, 0x1 ;  /* 0x00000001ff147424 */ /* 0x000fe200078e00ff */
[----:B------:R-:W-:Y:S01]  /*0ad0*/  LOP3.LUT R8, R11, 0x800fffff, RZ, 0xc0, !PT ;  /* 0x800fffff0b087812 */ /* 0x000fe200078ec0ff */
[----:B------:R-:W-:Y:S01]  /*0ae0*/  BSSY.RECONVERGENT B1, `(.L_x_30) ;  /* 0x0000054000017945 */ /* 0x000fe20003800200 */
[C---:B------:R-:W-:Y:S02]  /*0af0*/  FSETP.GEU.AND P2, PT, |R13|.reuse, 1.469367938527859385e-39, PT ;  /* 0x001000000d00780b */ /* 0x040fe40003f4e200 */
[----:B------:R-:W-:Y:S01]  /*0b00*/  LOP3.LUT R9, R8, 0x3ff00000, RZ, 0xfc, !PT ;  /* 0x3ff0000008097812 */ /* 0x000fe200078efcff */
[----:B------:R-:W-:Y:S01]  /*0b10*/  IMAD.MOV.U32 R8, RZ, RZ, R10 ;  /* 0x000000ffff087224 */ /* 0x000fe200078e000a */
[----:B------:R-:W-:Y:S02]  /*0b20*/  LOP3.LUT R17, R13, 0x7ff00000, RZ, 0xc0, !PT ;  /* 0x7ff000000d117812 */ /* 0x000fe400078ec0ff */
[----:B------:R-:W-:-:S03]  /*0b30*/  LOP3.LUT R26, R11, 0x7ff00000, RZ, 0xc0, !PT ;  /* 0x7ff000000b1a7812 */ /* 0x000fc600078ec0ff */
[----:B------:R-:W-:Y:S01]  /*0b40*/  @!P0 DMUL R8, R10, 8.98846567431157953865e+307 ;  /* 0x7fe000000a088828 */ /* 0x000fe20000000000 */
[----:B------:R-:W-:-:S03]  /*0b50*/  ISETP.GE.U32.AND P1, PT, R17, R26, PT ;  /* 0x0000001a1100720c */ /* 0x000fc60003f26070 */
[----:B------:R-:W-:Y:S01]  /*0b60*/  @!P2 LOP3.LUT R18, R11, 0x7ff00000, RZ, 0xc0, !PT ;  /* 0x7ff000000b12a812 */ /* 0x000fe200078ec0ff */
[----:B------:R-:W-:Y:S01]  /*0b70*/  @!P2 IMAD.MOV.U32 R22, RZ, RZ, RZ ;  /* 0x000000ffff16a224 */ /* 0x000fe200078e00ff */
[----:B------:R-:W0:Y:S02]  /*0b80*/  MUFU.RCP64H R21, R9 ;  /* 0x0000000900157308 */ /* 0x000e240000001800 */
[----:B------:R-:W-:Y:S01]  /*0b90*/  @!P2 ISETP.GE.U32.AND P3, PT, R17, R18, PT ;  /* 0x000000121100a20c */ /* 0x000fe20003f66070 */
[----:B------:R-:W-:Y:S01]  /*0ba0*/  IMAD.MOV.U32 R18, RZ, RZ, 0x1ca00000 ;  /* 0x1ca00000ff127424 */ /* 0x000fe200078e00ff */
[----:B------:R-:W-:-:S04]  /*0bb0*/  @!P0 LOP3.LUT R26, R9, 0x7ff00000, RZ, 0xc0, !PT ;  /* 0x7ff00000091a8812 */ /* 0x000fc800078ec0ff */
[----:B------:R-:W-:Y:S01]  /*0bc0*/  @!P2 SEL R19, R18, 0x63400000, !P3 ;  /* 0x634000001213a807 */ /* 0x000fe20005800000 */
[----:B------:R-:W-:-:S03]  /*0bd0*/  VIADD R27, R26, 0xffffffff ;  /* 0xffffffff1a1b7836 */ /* 0x000fc60000000000 */
[----:B------:R-:W-:-:S04]  /*0be0*/  @!P2 LOP3.LUT R19, R19, 0x80000000, R13, 0xf8, !PT ;  /* 0x800000001313a812 */ /* 0x000fc800078ef80d */
[----:B------:R-:W-:Y:S01]  /*0bf0*/  @!P2 LOP3.LUT R23, R19, 0x100000, RZ, 0xfc, !PT ;  /* 0x001000001317a812 */ /* 0x000fe200078efcff */
[----:B0-----:R-:W-:Y:S01]  /*0c00*/  DFMA R14, R20, -R8, 1 ;  /* 0x3ff00000140e742b */ /* 0x001fe20000000808 */
[----:B------:R-:W-:-:S07]  /*0c10*/  IMAD.MOV.U32 R19, RZ, RZ, R17 ;  /* 0x000000ffff137224 */ /* 0x000fce00078e0011 */
[----:B------:R-:W-:-:S08]  /*0c20*/  DFMA R14, R14, R14, R14 ;  /* 0x0000000e0e0e722b */ /* 0x000fd0000000000e */
[----:B------:R-:W-:Y:S01]  /*0c30*/  DFMA R20, R20, R14, R20 ;  /* 0x0000000e1414722b */ /* 0x000fe20000000014 */
[----:B------:R-:W-:Y:S01]  /*0c40*/  SEL R15, R18, 0x63400000, !P1 ;  /* 0x63400000120f7807 */ /* 0x000fe20004800000 */
[----:B------:R-:W-:-:S03]  /*0c50*/  IMAD.MOV.U32 R14, RZ, RZ, R12 ;  /* 0x000000ffff0e7224 */ /* 0x000fc600078e000c */
[----:B------:R-:W-:-:S03]  /*0c60*/  LOP3.LUT R15, R15, 0x800fffff, R13, 0xf8, !PT ;  /* 0x800fffff0f0f7812 */ /* 0x000fc600078ef80d */
[----:B------:R-:W-:-:S03]  /*0c70*/  DFMA R24, R20, -R8, 1 ;  /* 0x3ff000001418742b */ /* 0x000fc60000000808 */
[----:B------:R-:W-:-:S05]  /*0c80*/  @!P2 DFMA R14, R14, 2, -R22 ;  /* 0x400000000e0ea82b */ /* 0x000fca0000000816 */
[----:B------:R-:W-:-:S05]  /*0c90*/  DFMA R24, R20, R24, R20 ;  /* 0x000000181418722b */ /* 0x000fca0000000014 */
[----:B------:R-:W-:-:S03]  /*0ca0*/  @!P2 LOP3.LUT R19, R15, 0x7ff00000, RZ, 0xc0, !PT ;  /* 0x7ff000000f13a812 */ /* 0x000fc600078ec0ff */
[----:B------:R-:W-:Y:S02]  /*0cb0*/  DMUL R20, R24, R14 ;  /* 0x0000000e18147228 */ /* 0x000fe40000000000 */
[----:B------:R-:W-:-:S05]  /*0cc0*/  VIADD R22, R19, 0xffffffff ;  /* 0xffffffff13167836 */ /* 0x000fca0000000000 */
[----:B------:R-:W-:Y:S01]  /*0cd0*/  ISETP.GT.U32.AND P0, PT, R22, 0x7feffffe, PT ;  /* 0x7feffffe1600780c */ /* 0x000fe20003f04070 */
[----:B------:R-:W-:-:S03]  /*0ce0*/  DFMA R22, R20, -R8, R14 ;  /* 0x800000081416722b */ /* 0x000fc6000000000e */
[----:B------:R-:W-:-:S05]  /*0cf0*/  ISETP.GT.U32.OR P0, PT, R27, 0x7feffffe, P0 ;  /* 0x7feffffe1b00780c */ /* 0x000fca0000704470 */
[----:B------:R-:W-:-:S08]  /*0d00*/  DFMA R22, R24, R22, R20 ;  /* 0x000000161816722b */ /* 0x000fd00000000014 */
[----:B------:R-:W-:Y:S05]  /*0d10*/  @P0 BRA `(.L_x_31) ;  /* 0x00000000006c0947 */ /* 0x000fea0003800000 */
[----:B------:R-:W-:-:S04]  /*0d20*/  LOP3.LUT R20, R11, 0x7ff00000, RZ, 0xc0, !PT ;  /* 0x7ff000000b147812 */ /* 0x000fc800078ec0ff */
[CC--:B------:R-:W-:Y:S02]  /*0d30*/  VIADDMNMX R12, R17.reuse, -R20.reuse, 0xb9600000, !PT ;  /* 0xb9600000110c7446 */ /* 0x0c0fe40007800914 */
[----:B------:R-:W-:Y:S02]  /*0d40*/  ISETP.GE.U32.AND P0, PT, R17, R20, PT ;  /* 0x000000141100720c */ /* 0x000fe40003f06070 */
[----:B------:R-:W-:Y:S02]  /*0d50*/  VIMNMX R12, PT, PT, R12, 0x46a00000, PT ;  /* 0x46a000000c0c7848 */ /* 0x000fe40003fe0100 */
[----:B------:R-:W-:Y:S01]  /*0d60*/  SEL R13, R18, 0x63400000, !P0 ;  /* 0x63400000120d7807 */ /* 0x000fe20004000000 */
[----:B------:R-:W-:-:S04]  /*0d70*/  IMAD.MOV.U32 R18, RZ, RZ, RZ ;  /* 0x000000ffff127224 */ /* 0x000fc800078e00ff */
[----:B------:R-:W-:-:S05]  /*0d80*/  IMAD.IADD R12, R12, 0x1, -R13 ;  /* 0x000000010c0c7824 */ /* 0x000fca00078e0a0d */
[----:B------:R-:W-:-:S06]  /*0d90*/  IADD3 R19, PT, PT, R12, 0x7fe00000, RZ ;  /* 0x7fe000000c137810 */ /* 0x000fcc0007ffe0ff */
        /* <DEDUP_REMOVED lines=11> */
[----:B------:R-:W-:-:S06]  /*0e50*/  IMAD.MOV.U32 R8, RZ, RZ, RZ ;  /* 0x000000ffff087224 */ /* 0x000fcc00078e00ff */
[----:B------:R-:W-:-:S03]  /*0e60*/  DFMA R8, R20, -R8, R22 ;  /* 0x800000081408722b */ /* 0x000fc60000000016 */
[----:B------:R-:W-:-:S03]  /*0e70*/  LOP3.LUT R11, R19, R11, RZ, 0x3c, !PT ;  /* 0x0000000b130b7212 */ /* 0x000fc600078e3cff */
[----:B------:R-:W-:-:S04]  /*0e80*/  IADD3 R8, PT, PT, -R12, -0x43300000, RZ ;  /* 0xbcd000000c087810 */ /* 0x000fc80007ffe1ff */
[----:B------:R-:W-:-:S04]  /*0e90*/  FSETP.NEU.AND P0, PT, |R9|, R8, PT ;  /* 0x000000080900720b */ /* 0x000fc80003f0d200 */
[----:B------:R-:W-:Y:S02]  /*0ea0*/  FSEL R20, R18, R20, !P0 ;  /* 0x0000001412147208 */ /* 0x000fe40004000000 */
[----:B------:R-:W-:Y:S01]  /*0eb0*/  FSEL R21, R11, R21, !P0 ;  /* 0x000000150b157208 */ /* 0x000fe20004000000 */
[----:B------:R-:W-:Y:S06]  /*0ec0*/  BRA `(.L_x_32) ;  /* 0x0000000000547947 */ /* 0x000fec0003800000 */
.L_x_31:
[----:B------:R-:W-:-:S14]  /*0ed0*/  DSETP.NAN.AND P0, PT, R12, R12, PT ;  /* 0x0000000c0c00722a */ /* 0x000fdc0003f08000 */
[----:B------:R-:W-:Y:S05]  /*0ee0*/  @P0 BRA `(.L_x_33) ;  /* 0x0000000000440947 */ /* 0x000fea0003800000 */
[----:B------:R-:W-:-:S14]  /*0ef0*/  DSETP.NAN.AND P0, PT, R10, R10, PT ;  /* 0x0000000a0a00722a */ /* 0x000fdc0003f08000 */
        /* <DEDUP_REMOVED lines=13> */
.L_x_34:
[----:B------:R-:W-:Y:S01]  /*0fd0*/  LOP3.LUT R21, R11, 0x80000, RZ, 0xfc, !PT ;  /* 0x000800000b157812 */ /* 0x000fe200078efcff */
[----:B------:R-:W-:Y:S01]  /*0fe0*/  IMAD.MOV.U32 R20, RZ, RZ, R10 ;  /* 0x000000ffff147224 */ /* 0x000fe200078e000a */
[----:B------:R-:W-:Y:S06]  /*0ff0*/  BRA `(.L_x_32) ;  /* 0x0000000000087947 */ /* 0x000fec0003800000 */
.L_x_33:
[----:B------:R-:W-:Y:S01]  /*1000*/  LOP3.LUT R21, R13, 0x80000, RZ, 0xfc, !PT ;  /* 0x000800000d157812 */ /* 0x000fe200078efcff */
[----:B------:R-:W-:-:S07]  /*1010*/  IMAD.MOV.U32 R20, RZ, RZ, R12 ;  /* 0x000000ffff147224 */ /* 0x000fce00078e000c */
.L_x_32:
[----:B------:R-:W-:Y:S05]  /*1020*/  BSYNC.RECONVERGENT B1 ;  /* 0x0000000000017941 */ /* 0x000fea0003800200 */
.L_x_30:
[----:B------:R-:W-:-:S04]  /*1030*/  IMAD.MOV.U32 R17, RZ, RZ, 0x0 ;  /* 0x00000000ff117424 */ /* 0x000fc800078e00ff */
[----:B------:R-:W-:Y:S05]  /*1040*/  RET.REL.NODEC R16 `(kl_divergence_kernel) ;  /* 0xffffffec10ec7950 */ /* 0x000fea0003c3ffff */
.L_x_35:
        /* <DEDUP_REMOVED lines=11> */
.L_x_55:


//--------------------- .text.precision_weight_kernel --------------------------
	.section	.text.precision_weight_kernel,"ax",@progbits
	.align	128
        .global         precision_weight_kernel
        .type           precision_weight_kernel,@function
        .size           precision_weight_kernel,(.L_x_62 - precision_weight_kernel)
        .other          precision_weight_kernel,@"STO_CUDA_ENTRY STV_DEFAULT"
precision_weight_kernel:
.text.precision_weight_kernel:
        /* <DEDUP_REMOVED lines=12> */
[----:B0-----:R-:W-:-:S06]  /*00c0*/  IMAD.WIDE R2, R11, 0x8, R2 ;  /* 0x000000080b027825 */ /* 0x001fcc00078e0202 */
[----:B-1----:R-:W4:Y:S01]  /*00d0*/  LDG.E.64 R2, desc[UR4][R2.64] ;  /* 0x0000000402027981 */ /* 0x002f22000c1e1b00 */
[----:B--2---:R-:W-:-:S06]  /*00e0*/  IMAD.WIDE R4, R11, 0x8, R4 ;  /* 0x000000080b047825 */ /* 0x004fcc00078e0204 */
[----:B------:R-:W4:Y:S01]  /*00f0*/  LDG.E.64 R4, desc[UR4][R4.64] ;  /* 0x0000000404047981 */ /* 0x000f22000c1e1b00 */
[----:B---3--:R-:W-:Y:S01]  /*0100*/  IMAD.WIDE R8, R11, 0x8, R8 ;  /* 0x000000080b087825 */ /* 0x008fe200078e0208 */
[----:B----4-:R-:W-:-:S07]  /*0110*/  DMUL R6, R2, R4 ;  /* 0x0000000402067228 */ /* 0x010fce0000000000 */
[----:B------:R-:W-:Y:S01]  /*0120*/  STG.E.64 desc[UR4][R8.64], R6 ;  /* 0x0000000608007986 */ /* 0x000fe2000c101b04 */
[----:B------:R-:W-:Y:S05]  /*0130*/  EXIT ;  /* 0x000000000000794d */ /* 0x000fea0003800000 */
.L_x_36:
        /* <DEDUP_REMOVED lines=12> */
.L_x_62:


//--------------------- .text.belief_update_kernel --------------------------
	.section	.text.belief_update_kernel,"ax",@progbits
	.align	128
        .global         belief_update_kernel
        .type           belief_update_kernel,@function
        .size           belief_update_kernel,(.L_x_63 - belief_update_kernel)
        .other          belief_update_kernel,@"STO_CUDA_ENTRY STV_DEFAULT"
belief_update_kernel:
.text.belief_update_kernel:
        /* <DEDUP_REMOVED lines=11> */
[----:B------:R-:W3:Y:S01]  /*00b0*/  LDC.64 R4, c[0x0][0x380] ;  /* 0x0000e000ff047b82 */ /* 0x000ee20000000a00 */
[----:B0-----:R-:W-:-:S06]  /*00c0*/  IMAD.WIDE R2, R7, 0x8, R2 ;  /* 0x0000000807027825 */ /* 0x001fcc00078e0202 */
[----:B-1----:R-:W2:Y:S01]  /*00d0*/  LDG.E.64 R2, desc[UR4][R2.64] ;  /* 0x0000000402027981 */ /* 0x002ea2000c1e1b00 */
[----:B---3--:R-:W-:-:S05]  /*00e0*/  IMAD.WIDE R4, R7, 0x8, R4 ;  /* 0x0000000807047825 */ /* 0x008fca00078e0204 */
[----:B------:R-:W2:Y:S02]  /*00f0*/  LDG.E.64 R6, desc[UR4][R4.64] ;  /* 0x0000000404067981 */ /* 0x000ea4000c1e1b00 */
[----:B--2---:R-:W-:-:S07]  /*0100*/  DFMA R6, R2, UR6, R6 ;  /* 0x0000000602067c2b */ /* 0x004fce0008000006 */
[----:B------:R-:W-:Y:S01]  /*0110*/  STG.E.64 desc[UR4][R4.64], R6 ;  /* 0x0000000604007986 */ /* 0x000fe2000c101b04 */
[----:B------:R-:W-:Y:S05]  /*0120*/  EXIT ;  /* 0x000000000000794d */ /* 0x000fea0003800000 */
.L_x_37:
        /* <DEDUP_REMOVED lines=13> */
.L_x_63:


//--------------------- .text.prediction_error_kernel --------------------------
	.section	.text.prediction_error_kernel,"ax",@progbits
	.align	128
        .global         prediction_error_kernel
        .type           prediction_error_kernel,@function
        .size           prediction_error_kernel,(.L_x_64 - prediction_error_kernel)
        .other          prediction_error_kernel,@"STO_CUDA_ENTRY STV_DEFAULT"
prediction_error_kernel:
.text.prediction_error_kernel:
        /* <DEDUP_REMOVED lines=16> */
[----:B------:R-:W4:Y:S01]  /*0100*/  LDG.E.64 R4, desc[UR4][R4.64] ;  /* 0x0000000404047981 */ /* 0x000f22000c1e1b00 */
[----:B---3--:R-:W-:-:S06]  /*0110*/  IMAD.WIDE R8, R13, 0x8, R8 ;  /* 0x000000080d087825 */ /* 0x008fcc00078e0208 */
[----:B------:R-:W2:Y:S01]  /*0120*/  LDG.E.64 R8, desc[UR4][R8.64] ;  /* 0x0000000408087981 */ /* 0x000ea2000c1e1b00 */
[----:B0-----:R-:W-:Y:S01]  /*0130*/  IMAD.WIDE R10, R13, 0x8, R10 ;  /* 0x000000080d0a7825 */ /* 0x001fe200078e020a */
[----:B----4-:R-:W-:-:S08]  /*0140*/  DADD R6, R2, -R4 ;  /* 0x0000000002067229 */ /* 0x010fd00000000804 */
[----:B--2---:R-:W-:-:S07]  /*0150*/  DMUL R6, R6, R8 ;  /* 0x0000000806067228 */ /* 0x004fce0000000000 */
[----:B------:R-:W-:Y:S01]  /*0160*/  STG.E.64 desc[UR4][R10.64], R6 ;  /* 0x000000060a007986 */ /* 0x000fe2000c101b04 */
[----:B------:R-:W-:Y:S05]  /*0170*/  EXIT ;  /* 0x000000000000794d */ /* 0x000fea0003800000 */
.L_x_38:
        /* <DEDUP_REMOVED lines=16> */
.L_x_64:


//--------------------- .text.gemv_kernel         --------------------------
	.section	.text.gemv_kernel,"ax",@progbits
	.align	128
        .global         gemv_kernel
        .type           gemv_kernel,@function
        .size           gemv_kernel,(.L_x_65 - gemv_kernel)
        .other          gemv_kernel,@"STO_CUDA_ENTRY STV_DEFAULT"
gemv_kernel:
.text.gemv_kernel:
[----:B------:R-:W-:Y:S01]  /*0000*/  LDC R1, c[0x0][0x37c] ;  /* 0x0000df00ff017b82 */ /* 0x000fe20000000800 */
[----:B------:R-:W0:Y:S01]  /*0010*/  S2R R3, SR_TID.X ;  /* 0x0000000000037919 */ /* 0x000e220000002100 */
[----:B------:R-:W1:Y:S06]  /*0020*/  LDCU UR5, c[0x0][0x3b0] ;  /* 0x00007600ff0577ac */ /* 0x000e6c0008000800 */
[----:B------:R-:W0:Y:S01]  /*0030*/  S2UR UR4, SR_CTAID.X ;  /* 0x00000000000479c3 */ /* 0x000e220000002500 */
[----:B------:R-:W2:Y:S07]  /*0040*/  LDCU.64 UR12, c[0x0][0x358] ;  /* 0x00006b00ff0c77ac */ /* 0x000eae0008000a00 */
[----:B------:R-:W0:Y:S01]  /*0050*/  LDC R0, c[0x0][0x360] ;  /* 0x0000d800ff007b82 */ /* 0x000e220000000800 */
[----:B-1----:R-:W-:Y:S01]  /*0060*/  UISETP.NE.AND UP0, UPT, UR5, URZ, UPT ;  /* 0x000000ff0500728c */ /* 0x002fe2000bf05270 */
[----:B0-----:R-:W-:-:S08]  /*0070*/  IMAD R0, R0, UR4, R3 ;  /* 0x0000000400007c24 */ /* 0x001fd0000f8e0203 */
[----:B--2---:R-:W-:Y:S05]  /*0080*/  BRA.U !UP0, `(.L_x_39) ;  /* 0x0000000d08007547 */ /* 0x004fea000b800000 */
[----:B------:R-:W0:Y:S02]  /*0090*/  LDC R3, c[0x0][0x39c] ;  /* 0x0000e700ff037b82 */ /* 0x000e240000000800 */
[----:B0-----:R-:W-:-:S13]  /*00a0*/  ISETP.GE.AND P0, PT, R0, R3, PT ;  /* 0x000000030000720c */ /* 0x001fda0003f06270 */
[----:B------:R-:W-:Y:S05]  /*00b0*/  @P0 EXIT ;  /* 0x000000000000094d */ /* 0x000fea0003800000 */
[----:B------:R-:W0:Y:S01]  /*00c0*/  LDCU UR6, c[0x0][0x398] ;  /* 0x00007300ff0677ac */ /* 0x000e220008000800 */
[----:B------:R-:W-:Y:S01]  /*00d0*/  CS2R R20, SRZ ;  /* 0x0000000000147805 */ /* 0x000fe2000001ff00 */
[----:B0-----:R-:W-:-:S09]  /*00e0*/  UISETP.GE.AND UP0, UPT, UR6, 0x1, UPT ;  /* 0x000000010600788c */ /* 0x001fd2000bf06270 */
[----:B------:R-:W-:Y:S05]  /*00f0*/  BRA.U !UP0, `(.L_x_40) ;  /* 0x0000000908c47547 */ /* 0x000fea000b800000 */
[----:B------:R-:W-:Y:S01]  /*0100*/  UISETP.GE.U32.AND UP1, UPT, UR6, 0x10, UPT ;  /* 0x000000100600788c */ /* 0x000fe2000bf26070 */
[----:B------:R-:W-:Y:S01]  /*0110*/  HFMA2 R2, -RZ, RZ, 0, 0 ;  /* 0x00000000ff027431 */ /* 0x000fe200000001ff */
[----:B------:R-:W-:Y:S01]  /*0120*/  ULOP3.LUT UR7, UR6, 0xf, URZ, 0xc0, !UPT ;  /* 0x0000000f06077892 */ /* 0x000fe2000f8ec0ff */
[----:B------:R-:W-:-:S03]  /*0130*/  CS2R R20, SRZ ;  /* 0x0000000000147805 */ /* 0x000fc6000001ff00 */
[----:B------:R-:W-:-:S03]  /*0140*/  UISETP.NE.AND UP0, UPT, UR7, URZ, UPT ;  /* 0x000000ff0700728c */ /* 0x000fc6000bf05270 */
[----:B------:R-:W-:Y:S08]  /*0150*/  BRA.U !UP1, `(.L_x_41) ;  /* 0x00000005094c7547 */ /* 0x000ff0000b800000 */
[----:B------:R-:W0:Y:S01]  /*0160*/  LDCU.64 UR4, c[0x0][0x390] ;  /* 0x00007200ff0477ac */ /* 0x000e220008000a00 */
[----:B------:R-:W-:Y:S02]  /*0170*/  MOV R26, R0 ;  /* 0x00000000001a7202 */ /* 0x000fe40000000f00 */
[----:B------:R-:W-:Y:S01]  /*0180*/  CS2R R20, SRZ ;  /* 0x0000000000147805 */ /* 0x000fe2000001ff00 */
[----:B------:R-:W-:-:S04]  /*0190*/  ULOP3.LUT UR8, UR6, 0x7ffffff0, URZ, 0xc0, !UPT ;  /* 0x7ffffff006087892 */ /* 0x000fc8000f8ec0ff */
[----:B------:R-:W-:Y:S02]  /*01a0*/  UIADD3 UR9, UPT, UPT, -UR8, URZ, URZ ;  /* 0x000000ff08097290 */ /* 0x000fe4000fffe1ff */
[----:B------:R-:W-:Y:S01]  /*01b0*/  MOV R2, UR8 ;  /* 0x0000000800027c02 */ /* 0x000fe20008000f00 */
[----:B0-----:R-:W-:-:S04]  /*01c0*/  UIADD3 UR4, UP1, UPT, UR4, 0x40, URZ ;  /* 0x0000004004047890 */ /* 0x001fc8000ff3e0ff */
[----:B------:R-:W-:Y:S02]  /*01d0*/  UIADD3.X UR5, UPT, UPT, URZ, UR5, URZ, UP1, !UPT ;  /* 0x00000005ff057290 */ /* 0x000fe40008ffe4ff */
[----:B------:R-:W-:-:S04]  /*01e0*/  MOV R8, UR4 ;  /* 0x0000000400087c02 */ /* 0x000fc80008000f00 */
[----:B------:R-:W-:-:S07]  /*01f0*/  MOV R9, UR5 ;  /* 0x0000000500097c02 */ /* 0x000fce0008000f00 */
.L_x_42:
[----:B------:R-:W0:Y:S01]  /*0200*/  LDC.64 R28, c[0x0][0x388] ;  /* 0x0000e200ff1c7b82 */ /* 0x000e220000000a00 */
[----:B------:R-:W-:Y:S02]  /*0210*/  MOV R4, R8 ;  /* 0x0000000800047202 */ /* 0x000fe40000000f00 */
[----:B------:R-:W-:-:S05]  /*0220*/  MOV R5, R9 ;  /* 0x0000000900057202 */ /* 0x000fca0000000f00 */
[----:B------:R-:W2:Y:S04]  /*0230*/  LDG.E.64 R6, desc[UR12][R4.64+-0x40] ;  /* 0xffffc00c04067981 */ /* 0x000ea8000c1e1b00 */
[----:B------:R-:W3:Y:S04]  /*0240*/  LDG.E.64 R12, desc[UR12][R4.64+-0x38] ;  /* 0xffffc80c040c7981 */ /* 0x000ee8000c1e1b00 */
[----:B------:R-:W4:Y:S04]  /*0250*/  LDG.E.64 R14, desc[UR12][R4.64+-0x30] ;  /* 0xffffd00c040e7981 */ /* 0x000f28000c1e1b00 */
[----:B------:R-:W5:Y:S01]  /*0260*/  LDG.E.64 R24, desc[UR12][R4.64+-0x28] ;  /* 0xffffd80c04187981 */ /* 0x000f62000c1e1b00 */
[----:B0-----:R-:W-:-:S05]  /*0270*/  IMAD.WIDE R28, R26, 0x8, R28 ;  /* 0x000000081a1c7825 */ /* 0x001fca00078e021c */
[----:B------:R0:W2:Y:S02]  /*0280*/  LDG.E.64 R8, desc[UR12][R28.64] ;  /* 0x0000000c1c087981 */ /* 0x0000a4000c1e1b00 */
[----:B0-----:R-:W-:-:S05]  /*0290*/  IMAD.WIDE R28, R3, 0x8, R28 ;  /* 0x00000008031c7825 */ /* 0x001fca00078e021c */
[----:B------:R-:W3:Y:S01]  /*02a0*/  LDG.E.64 R18, desc[UR12][R28.64] ;  /* 0x0000000c1c127981 */ /* 0x000ee2000c1e1b00 */
[----:B------:R-:W-:-:S05]  /*02b0*/  IMAD.WIDE R22, R3, 0x8, R28 ;  /* 0x0000000803167825 */ /* 0x000fca00078e021c */
[----:B------:R0:W4:Y:S02]  /*02c0*/  LDG.E.64 R16, desc[UR12][R22.64] ;  /* 0x0000000c16107981 */ /* 0x000124000c1e1b00 */
[----:B0-----:R-:W-:-:S05]  /*02d0*/  IMAD.WIDE R22, R3, 0x8, R22 ;  /* 0x0000000803167825 */ /* 0x001fca00078e0216 */
[----:B------:R-:W5:Y:S01]  /*02e0*/  LDG.E.64 R10, desc[UR12][R22.64] ;  /* 0x0000000c160a7981 */ /* 0x000f62000c1e1b00 */
[----:B--2---:R-:W-:Y:S01]  /*02f0*/  DFMA R6, R8, R6, R20 ;  /* 0x000000060806722b */ /* 0x004fe20000000014 */
[----:B------:R-:W-:-:S04]  /*0300*/  IMAD.WIDE R8, R3, 0x8, R22 ;  /* 0x0000000803087825 */ /* 0x000fc800078e0216 */
[----:B------:R-:W-:-:S05]  /*0310*/  IMAD.WIDE R28, R3, 0x8, R8 ;  /* 0x00000008031c7825 */ /* 0x000fca00078e0208 */
[----:B------:R0:W2:Y:S01]  /*0320*/  LDG.E.64 R20, desc[UR12][R28.64] ;  /* 0x0000000c1c147981 */ /* 0x0000a2000c1e1b00 */
[----:B---3--:R-:W-:-:S03]  /*0330*/  DFMA R12, R18, R12, R6 ;  /* 0x0000000c120c722b */ /* 0x008fc60000000006 */
[----:B------:R-:W3:Y:S04]  /*0340*/  LDG.E.64 R6, desc[UR12][R4.64+-0x20] ;  /* 0xffffe00c04067981 */ /* 0x000ee8000c1e1b00 */
[----:B------:R-:W3:Y:S01]  /*0350*/  LDG.E.64 R18, desc[UR12][R8.64] ;  /* 0x0000000c08127981 */ /* 0x000ee2000c1e1b00 */
[----:B----4-:R-:W-:Y:S01]  /*0360*/  DFMA R12, R16, R14, R12 ;  /* 0x0000000e100c722b */ /* 0x010fe2000000000c */
[C---:B0-----:R-:W-:Y:S02]  /*0370*/  IMAD.WIDE R28, R3.reuse, 0x8, R28 ;  /* 0x00000008031c7825 */ /* 0x041fe400078e021c */
[----:B------:R-:W4:Y:S04]  /*0380*/  LDG.E.64 R14, desc[UR12][R4.64+-0x8] ;  /* 0xfffff80c040e7981 */ /* 0x000f28000c1e1b00 */
[----:B------:R-:W2:Y:S01]  /*0390*/  LDG.E.64 R8, desc[UR12][R4.64+-0x18] ;  /* 0xffffe80c04087981 */ /* 0x000ea2000c1e1b00 */
[----:B------:R-:W-:Y:S01]  /*03a0*/  IMAD.WIDE R22, R3, 0x8, R28 ;  /* 0x0000000803167825 */ /* 0x000fe200078e021c */
[----:B-----5:R-:W-:-:S04]  /*03b0*/  DFMA R24, R10, R24, R12 ;  /* 0x000000180a18722b */ /* 0x020fc8000000000c */
[----:B------:R-:W4:Y:S04]  /*03c0*/  LDG.E.64 R16, desc[UR12][R22.64] ;  /* 0x0000000c16107981 */ /* 0x000f28000c1e1b00 */
[----:B------:R-:W5:Y:S04]  /*03d0*/  LDG.E.64 R10, desc[UR12][R4.64+-0x10] ;  /* 0xfffff00c040a7981 */ /* 0x000f68000c1e1b00 */
[----:B------:R0:W5:Y:S01]  /*03e0*/  LDG.E.64 R12, desc[UR12][R28.64] ;  /* 0x0000000c1c0c7981 */ /* 0x000162000c1e1b00 */
[----:B---3--:R-:W-:Y:S01]  /*03f0*/  DFMA R6, R18, R6, R24 ;  /* 0x000000061206722b */ /* 0x008fe20000000018 */
[----:B------:R-:W-:-:S02]  /*0400*/  IMAD.WIDE R24, R3, 0x8, R22 ;  /* 0x0000000803187825 */ /* 0x000fc400078e0216 */
[----:B------:R-:W3:Y:S05]  /*0410*/  LDG.E.64 R22, desc[UR12][R4.64+0x18] ;  /* 0x0000180c04167981 */ /* 0x000eea000c1e1b00 */
[----:B--2---:R-:W-:Y:S02]  /*0420*/  DFMA R20, R20, R8, R6 ;  /* 0x000000081414722b */ /* 0x004fe40000000006 */
[----:B------:R-:W2:Y:S01]  /*0430*/  LDG.E.64 R6, desc[UR12][R4.64] ;  /* 0x0000000c04067981 */ /* 0x000ea2000c1e1b00 */
[----:B------:R-:W-:-:S03]  /*0440*/  IMAD.WIDE R18, R3, 0x8, R24 ;  /* 0x0000000803127825 */ /* 0x000fc600078e0218 */
[----:B------:R-:W2:Y:S01]  /*0450*/  LDG.E.64 R8, desc[UR12][R24.64] ;  /* 0x0000000c18087981 */ /* 0x000ea2000c1e1b00 */
[----:B0-----:R-:W-:Y:S01]  /*0460*/  IMAD.WIDE R28, R3, 0x8, R18 ;  /* 0x00000008031c7825 */ /* 0x001fe200078e0212 */
[----:B-----5:R-:W-:Y:S02]  /*0470*/  DFMA R20, R12, R10, R20 ;  /* 0x0000000a0c14722b */ /* 0x020fe40000000014 */
[----:B------:R-:W5:Y:S04]  /*0480*/  LDG.E.64 R10, desc[UR12][R4.64+0x8] ;  /* 0x0000080c040a7981 */ /* 0x000f68000c1e1b00 */
[----:B------:R-:W5:Y:S02]  /*0490*/  LDG.E.64 R12, desc[UR12][R18.64] ;  /* 0x0000000c120c7981 */ /* 0x000f64000c1e1b00 */
[----:B----4-:R-:W-:-:S02]  /*04a0*/  DFMA R14, R16, R14, R20 ;  /* 0x0000000e100e722b */ /* 0x010fc40000000014 */
[----:B------:R-:W4:Y:S01]  /*04b0*/  LDG.E.64 R16, desc[UR12][R4.64+0x10] ;  /* 0x0000100c04107981 */ /* 0x000f22000c1e1b00 */
[----:B------:R-:W-:-:S03]  /*04c0*/  IMAD.WIDE R20, R3, 0x8, R28 ;  /* 0x0000000803147825 */ /* 0x000fc600078e021c */
[----:B------:R-:W4:Y:S04]  /*04d0*/  LDG.E.64 R18, desc[UR12][R28.64] ;  /* 0x0000000c1c127981 */ /* 0x000f28000c1e1b00 */
[----:B------:R0:W3:Y:S02]  /*04e0*/  LDG.E.64 R24, desc[UR12][R20.64] ;  /* 0x0000000c14187981 */ /* 0x0000e4000c1e1b00 */
[----:B0-----:R-:W-:Y:S01]  /*04f0*/  IMAD.WIDE R20, R3, 0x8, R20 ;  /* 0x0000000803147825 */ /* 0x001fe200078e0214 */
[----:B--2---:R-:W-:-:S04]  /*0500*/  DFMA R6, R8, R6, R14 ;  /* 0x000000060806722b */ /* 0x004fc8000000000e */
[----:B------:R-:W2:Y:S04]  /*0510*/  LDG.E.64 R8, desc[UR12][R20.64] ;  /* 0x0000000c14087981 */ /* 0x000ea8000c1e1b00 */
[----:B------:R-:W2:Y:S01]  /*0520*/  LDG.E.64 R14, desc[UR12][R4.64+0x28] ;  /* 0x0000280c040e7981 */ /* 0x000ea2000c1e1b00 */
[----:B-----5:R-:W-:-:S03]  /*0530*/  DFMA R12, R12, R10, R6 ;  /* 0x0000000a0c0c722b */ /* 0x020fc60000000006 */
[----:B------:R-:W2:Y:S01]  /*0540*/  LDG.E.64 R6, desc[UR12][R4.64+0x20] ;  /* 0x0000200c04067981 */ /* 0x000ea2000c1e1b00 */
[----:B------:R-:W-:-:S04]  /*0550*/  IMAD.WIDE R10, R3, 0x8, R20 ;  /* 0x00000008030a7825 */ /* 0x000fc800078e0214 */
[----:B----4-:R-:W-:Y:S02]  /*0560*/  DFMA R16, R18, R16, R12 ;  /* 0x000000101210722b */ /* 0x010fe4000000000c */
[----:B------:R0:W4:Y:S04]  /*0570*/  LDG.E.64 R12, desc[UR12][R10.64] ;  /* 0x0000000c0a0c7981 */ /* 0x000128000c1e1b00 */
[----:B------:R-:W5:Y:S02]  /*0580*/  LDG.E.64 R18, desc[UR12][R4.64+0x30] ;  /* 0x0000300c04127981 */ /* 0x000f64000c1e1b00 */
[----:B---3--:R-:W-:Y:S02]  /*0590*/  DFMA R22, R24, R22, R16 ;  /* 0x000000161816722b */ /* 0x008fe40000000010 */
[----:B------:R-:W3:Y:S01]  /*05a0*/  LDG.E.64 R24, desc[UR12][R4.64+0x38] ;  /* 0x0000380c04187981 */ /* 0x000ee2000c1e1b00 */
[----:B0-----:R-:W-:-:S05]  /*05b0*/  IMAD.WIDE R10, R3, 0x8, R10 ;  /* 0x00000008030a7825 */ /* 0x001fca00078e020a */
[----:B------:R-:W5:Y:S01]  /*05c0*/  LDG.E.64 R16, desc[UR12][R10.64] ;  /* 0x0000000c0a107981 */ /* 0x000f62000c1e1b00 */
[----:B------:R-:W-:-:S05]  /*05d0*/  IMAD.WIDE R28, R3, 0x8, R10 ;  /* 0x00000008031c7825 */ /* 0x000fca00078e020a */
[----:B------:R-:W3:Y:S01]  /*05e0*/  LDG.E.64 R20, desc[UR12][R28.64] ;  /* 0x0000000c1c147981 */ /* 0x000ee2000c1e1b00 */
[----:B------:R-:W-:-:S04]  /*05f0*/  UIADD3 UR9, UPT, UPT, UR9, 0x10, URZ ;  /* 0x0000001009097890 */ /* 0x000fc8000fffe0ff */
[----:B------:R-:W-:Y:S01]  /*0600*/  UISETP.NE.AND UP1, UPT, UR9, URZ, UPT ;  /* 0x000000ff0900728c */ /* 0x000fe2000bf25270 */
[----:B------:R-:W-:Y:S01]  /*0610*/  LEA R26, R3, R26, 0x4 ;  /* 0x0000001a031a7211 */ /* 0x000fe200078e20ff */
[----:B--2---:R-:W-:-:S08]  /*0620*/  DFMA R6, R8, R6, R22 ;  /* 0x000000060806722b */ /* 0x004fd00000000016 */
[----:B----4-:R-:W-:Y:S01]  /*0630*/  DFMA R6, R12, R14, R6 ;  /* 0x0000000e0c06722b */ /* 0x010fe20000000006 */
[----:B------:R-:W-:-:S04]  /*0640*/  IADD3 R8, P0, PT, R4, 0x80, RZ ;  /* 0x0000008004087810 */ /* 0x000fc80007f1e0ff */
[----:B------:R-:W-:-:S03]  /*0650*/  IADD3.X R9, PT, PT, RZ, R5, RZ, P0, !PT ;  /* 0x00000005ff097210 */ /* 0x000fc600007fe4ff */
[----:B-----5:R-:W-:-:S08]  /*0660*/  DFMA R6, R16, R18, R6 ;  /* 0x000000121006722b */ /* 0x020fd00000000006 */
[----:B---3--:R-:W-:Y:S01]  /*0670*/  DFMA R20, R20, R24, R6 ;  /* 0x000000181414722b */ /* 0x008fe20000000006 */
[----:B------:R-:W-:Y:S10]  /*0680*/  BRA.U UP1, `(.L_x_42) ;  /* 0xfffffff901dc7547 */ /* 0x000ff4000b83ffff */
.L_x_41:
[----:B------:R-:W-:Y:S05]  /*0690*/  BRA.U !UP0, `(.L_x_40) ;  /* 0x00000005085c7547 */ /* 0x000fea000b800000 */
[----:B------:R-:W-:Y:S02]  /*06a0*/  UISETP.GE.U32.AND UP0, UPT, UR7, 0x8, UPT ;  /* 0x000000080700788c */ /* 0x000fe4000bf06070 */
[----:B------:R-:W-:-:S04]  /*06b0*/  ULOP3.LUT UR5, UR6, 0x7, URZ, 0xc0, !UPT ;  /* 0x0000000706057892 */ /* 0x000fc8000f8ec0ff */
[----:B------:R-:W-:-:S03]  /*06c0*/  UISETP.NE.AND UP1, UPT, UR5, URZ, UPT ;  /* 0x000000ff0500728c */ /* 0x000fc6000bf25270 */
[----:B------:R-:W-:Y:S08]  /*06d0*/  BRA.U !UP0, `(.L_x_43) ;  /* 0x0000000108947547 */ /* 0x000ff0000b800000 */
[----:B------:R-:W0:Y:S01]  /*06e0*/  LDC.64 R14, c[0x0][0x388] ;  /* 0x0000e200ff0e7b82 */ /* 0x000e220000000a00 */
[----:B------:R-:W-:-:S07]  /*06f0*/  IMAD R5, R2, R3, R0 ;  /* 0x0000000302057224 */ /* 0x000fce00078e0200 */
[----:B------:R-:W1:Y:S01]  /*0700*/  LDC.64 R6, c[0x0][0x390] ;  /* 0x0000e400ff067b82 */ /* 0x000e620000000a00 */
[----:B0-----:R-:W-:-:S05]  /*0710*/  IMAD.WIDE R14, R5, 0x8, R14 ;  /* 0x00000008050e7825 */ /* 0x001fca00078e020e */
[----:B------:R0:W2:Y:S01]  /*0720*/  LDG.E.64 R24, desc[UR12][R14.64] ;  /* 0x0000000c0e187981 */ /* 0x0000a2000c1e1b00 */
[----:B-1----:R-:W-:-:S05]  /*0730*/  IMAD.WIDE.U32 R6, R2, 0x8, R6 ;  /* 0x0000000802067825 */ /* 0x002fca00078e0006 */
[----:B------:R-:W2:Y:S01]  /*0740*/  LDG.E.64 R22, desc[UR12][R6.64] ;  /* 0x0000000c06167981 */ /* 0x000ea2000c1e1b00 */
[----:B------:R-:W-:-:S03]  /*0750*/  IMAD.WIDE R26, R3, 0x8, R14 ;  /* 0x00000008031a7825 */ /* 0x000fc600078e020e */
[----:B------:R-:W3:Y:S04]  /*0760*/  LDG.E.64 R16, desc[UR12][R6.64+0x8] ;  /* 0x0000080c06107981 */ /* 0x000ee8000c1e1b00 */
[----:B------:R-:W3:Y:S01]  /*0770*/  LDG.E.64 R18, desc[UR12][R26.64] ;  /* 0x0000000c1a127981 */ /* 0x000ee2000c1e1b00 */
[----:B------:R-:W-:-:S03]  /*0780*/  IMAD.WIDE R28, R3, 0x8, R26 ;  /* 0x00000008031c7825 */ /* 0x000fc600078e021a */
[----:B------:R-:W4:Y:S04]  /*0790*/  LDG.E.64 R12, desc[UR12][R6.64+0x10] ;  /* 0x0000100c060c7981 */ /* 0x000f28000c1e1b00 */
[----:B------:R-:W4:Y:S01]  /*07a0*/  LDG.E.64 R8, desc[UR12][R28.64] ;  /* 0x0000000c1c087981 */ /* 0x000f22000c1e1b00 */
[----:B0-----:R-:W-:-:S03]  /*07b0*/  IMAD.WIDE R14, R3, 0x8, R28 ;  /* 0x00000008030e7825 */ /* 0x001fc600078e021c */
[----:B------:R-:W5:Y:S04]  /*07c0*/  LDG.E.64 R10, desc[UR12][R6.64+0x18] ;  /* 0x0000180c060a7981 */ /* 0x000f68000c1e1b00 */
[----:B------:R0:W5:Y:S02]  /*07d0*/  LDG.E.64 R4, desc[UR12][R14.64] ;  /* 0x0000000c0e047981 */ /* 0x000164000c1e1b00 */
[----:B0-----:R-:W-:-:S04]  /*07e0*/  IMAD.WIDE R14, R3, 0x8, R14 ;  /* 0x00000008030e7825 */ /* 0x001fc800078e020e */
[----:B------:R-:W-:-:S04]  /*07f0*/  IMAD.WIDE R26, R3, 0x8, R14 ;  /* 0x00000008031a7825 */ /* 0x000fc800078e020e */
[----:B------:R-:W-:Y:S01]  /*0800*/  IMAD.WIDE R28, R3, 0x8, R26 ;  /* 0x00000008031c7825 */ /* 0x000fe200078e021a */
[----:B--2---:R-:W-:Y:S01]  /*0810*/  DFMA R24, R24, R22, R20 ;  /* 0x000000161818722b */ /* 0x004fe20000000014 */
[----:B------:R-:W2:Y:S04]  /*0820*/  LDG.E.64 R22, desc[UR12][R6.64+0x20] ;  /* 0x0000200c06167981 */ /* 0x000ea8000c1e1b00 */
[----:B------:R-:W2:Y:S03]  /*0830*/  LDG.E.64 R20, desc[UR12][R14.64] ;  /* 0x0000000c0e147981 */ /* 0x000ea6000c1e1b00 */
[----:B---3--:R-:W-:Y:S01]  /*0840*/  DFMA R24, R18, R16, R24 ;  /* 0x000000101218722b */ /* 0x008fe20000000018 */
[----:B------:R-:W3:Y:S04]  /*0850*/  LDG.E.64 R18, desc[UR12][R6.64+0x28] ;  /* 0x0000280c06127981 */ /* 0x000ee8000c1e1b00 */
[----:B------:R-:W3:Y:S03]  /*0860*/  LDG.E.64 R16, desc[UR12][R26.64] ;  /* 0x0000000c1a107981 */ /* 0x000ee6000c1e1b00 */
[----:B----4-:R-:W-:-:S02]  /*0870*/  DFMA R8, R8, R12, R24 ;  /* 0x0000000c0808722b */ /* 0x010fc40000000018 */
[----:B------:R-:W4:Y:S04]  /*0880*/  LDG.E.64 R24, desc[UR12][R6.64+0x30] ;  /* 0x0000300c06187981 */ /* 0x000f28000c1e1b00 */
[----:B------:R0:W4:Y:S04]  /*0890*/  LDG.E.64 R12, desc[UR12][R28.64] ;  /* 0x0000000c1c0c7981 */ /* 0x000128000c1e1b00 */
[----:B------:R-:W4:Y:S01]  /*08a0*/  LDG.E.64 R14, desc[UR12][R6.64+0x38] ;  /* 0x0000380c060e7981 */ /* 0x000f22000c1e1b00 */
[----:B0-----:R-:W-:-:S06]  /*08b0*/  IMAD.WIDE R28, R3, 0x8, R28 ;  /* 0x00000008031c7825 */ /* 0x001fcc00078e021c */
[----:B------:R-:W4:Y:S01]  /*08c0*/  LDG.E.64 R28, desc[UR12][R28.64] ;  /* 0x0000000c1c1c7981 */ /* 0x000f22000c1e1b00 */
[----:B-----5:R-:W-:Y:S01]  /*08d0*/  DFMA R4, R4, R10, R8 ;  /* 0x0000000a0404722b */ /* 0x020fe20000000008 */
[----:B------:R-:W-:-:S07]  /*08e0*/  IADD3 R2, PT, PT, R2, 0x8, RZ ;  /* 0x0000000802027810 */ /* 0x000fce0007ffe0ff */
[----:B--2---:R-:W-:-:S08]  /*08f0*/  DFMA R4, R20, R22, R4 ;  /* 0x000000161404722b */ /* 0x004fd00000000004 */
[----:B---3--:R-:W-:-:S08]  /*0900*/  DFMA R4, R16, R18, R4 ;  /* 0x000000121004722b */ /* 0x008fd00000000004 */
[----:B----4-:R-:W-:-:S08]  /*0910*/  DFMA R4, R12, R24, R4 ;  /* 0x000000180c04722b */ /* 0x010fd00000000004 */
[----:B------:R-:W-:-:S11]  /*0920*/  DFMA R20, R28, R14, R4 ;  /* 0x0000000e1c14722b */ /* 0x000fd60000000004 */
.L_x_43:
        /* <DEDUP_REMOVED lines=9> */
[----:B------:R-:W2:Y:S01]  /*09c0*/  LDG.E.64 R4, desc[UR12][R24.64] ;  /* 0x0000000c18047981 */ /* 0x000ea2000c1e1b00 */
        /* <DEDUP_REMOVED lines=8> */
[----:B------:R-:W-:-:S03]  /*0a50*/  IMAD.WIDE R16, R3, 0x8, R28 ;  /* 0x0000000803107825 */ /* 0x000fc600078e021c */
[----:B------:R-:W5:Y:S04]  /*0a60*/  LDG.E.64 R18, desc[UR12][R22.64+0x18] ;  /* 0x0000180c16127981 */ /* 0x000f68000c1e1b00 */
[----:B------:R-:W5:Y:S01]  /*0a70*/  LDG.E.64 R16, desc[UR12][R16.64] ;  /* 0x0000000c10107981 */ /* 0x000f62000c1e1b00 */
[----:B------:R-:W-:Y:S01]  /*0a80*/  IADD3 R2, PT, PT, R2, 0x4, RZ ;  /* 0x0000000402027810 */ /* 0x000fe20007ffe0ff */
[----:B--2---:R-:W-:-:S08]  /*0a90*/  DFMA R4, R4, R6, R20 ;  /* 0x000000060404722b */ /* 0x004fd00000000014 */
[----:B---3--:R-:W-:-:S08]  /*0aa0*/  DFMA R4, R10, R8, R4 ;  /* 0x000000080a04722b */ /* 0x008fd00000000004 */
[----:B----4-:R-:W-:-:S08]  /*0ab0*/  DFMA R4, R12, R14, R4 ;  /* 0x0000000e0c04722b */ /* 0x010fd00000000004 */
[----:B-----5:R-:W-:-:S11]  /*0ac0*/  DFMA R20, R16, R18, R4 ;  /* 0x000000121014722b */ /* 0x020fd60000000004 */
.L_x_44:
[----:B------:R-:W-:Y:S05]  /*0ad0*/  BRA.U !UP1, `(.L_x_40) ;  /* 0x00000001094c7547 */ /* 0x000fea000b800000 */
[----:B------:R-:W0:Y:S01]  /*0ae0*/  LDC.64 R4, c[0x0][0x390] ;  /* 0x0000e400ff047b82 */ /* 0x000e220000000a00 */
[----:B------:R-:W-:-:S07]  /*0af0*/  UIADD3 UR4, UPT, UPT, -UR4, URZ, URZ ;  /* 0x000000ff04047290 */ /* 0x000fce000fffe1ff */
[----:B------:R-:W1:Y:S01]  /*0b00*/  LDC.64 R8, c[0x0][0x388] ;  /* 0x0000e200ff087b82 */ /* 0x000e620000000a00 */
[----:B0-----:R-:W-:-:S04]  /*0b10*/  IMAD.WIDE.U32 R4, R2, 0x8, R4 ;  /* 0x0000000802047825 */ /* 0x001fc800078e0004 */
[----:B------:R-:W-:Y:S01]  /*0b20*/  IMAD R2, R2, R3, R0 ;  /* 0x0000000302027224 */ /* 0x000fe200078e0200 */
[----:B------:R-:W-:Y:S02]  /*0b30*/  MOV R10, R4 ;  /* 0x00000004000a7202 */ /* 0x000fe40000000f00 */
[----:B------:R-:W-:-:S07]  /*0b40*/  MOV R11, R5 ;  /* 0x00000005000b7202 */ /* 0x000fce0000000f00 */
.L_x_45:
[----:B-1----:R-:W-:Y:S01]  /*0b50*/  IMAD.WIDE R4, R2, 0x8, R8 ;  /* 0x0000000802047825 */ /* 0x002fe200078e0208 */
[----:B------:R-:W-:Y:S02]  /*0b60*/  MOV R6, R10 ;  /* 0x0000000a00067202 */ /* 0x000fe40000000f00 */
[----:B------:R-:W-:-:S03]  /*0b70*/  MOV R7, R11 ;  /* 0x0000000b00077202 */ /* 0x000fc60000000f00 */
[----:B------:R-:W2:Y:S04]  /*0b80*/  LDG.E.64 R4, desc[UR12][R4.64] ;  /* 0x0000000c04047981 */ /* 0x000ea8000c1e1b00 */
[----:B------:R-:W2:Y:S01]  /*0b90*/  LDG.E.64 R6, desc[UR12][R6.64] ;  /* 0x0000000c06067981 */ /* 0x000ea2000c1e1b00 */
[----:B------:R-:W-:Y:S01]  /*0ba0*/  UIADD3 UR4, UPT, UPT, UR4, 0x1, URZ ;  /* 0x0000000104047890 */ /* 0x000fe2000fffe0ff */
[----:B------:R-:W-:Y:S02]  /*0bb0*/  IADD3 R10, P0, PT, R10, 0x8, RZ ;  /* 0x000000080a0a7810 */ /* 0x000fe40007f1e0ff */
[----:B------:R-:W-:Y:S01]  /*0bc0*/  IADD3 R2, PT, PT, R2, R3, RZ ;  /* 0x0000000302027210 */ /* 0x000fe20007ffe0ff */
[----:B------:R-:W-:Y:S01]  /*0bd0*/  UISETP.NE.AND UP0, UPT, UR4, URZ, UPT ;  /* 0x000000ff0400728c */ /* 0x000fe2000bf05270 */
[----:B------:R-:W-:Y:S01]  /*0be0*/  IADD3.X R11, PT, PT, RZ, R11, RZ, P0, !PT ;  /* 0x0000000bff0b7210 */ /* 0x000fe200007fe4ff */
[----:B--2---:R-:W-:-:S07]  /*0bf0*/  DFMA R20, R4, R6, R20 ;  /* 0x000000060414722b */ /* 0x004fce0000000014 */
[----:B------:R-:W-:Y:S05]  /*0c00*/  BRA.U UP0, `(.L_x_45) ;  /* 0xfffffffd00d07547 */ /* 0x000fea000b83ffff */
.L_x_40:
[----:B------:R-:W0:Y:S01]  /*0c10*/  LDC.64 R2, c[0x0][0x380] ;  /* 0x0000e000ff027b82 */ /* 0x000e220000000a00 */
[----:B------:R-:W1:Y:S01]  /*0c20*/  LDCU.128 UR4, c[0x0][0x3a0] ;  /* 0x00007400ff0477ac */ /* 0x000e620008000c00 */
[----:B0-----:R-:W-:-:S05]  /*0c30*/  IMAD.WIDE R2, R0, 0x8, R2 ;  /* 0x0000000800027825 */ /* 0x001fca00078e0202 */
[----:B------:R-:W1:Y:S02]  /*0c40*/  LDG.E.64 R4, desc[UR12][R2.64] ;  /* 0x0000000c02047981 */ /* 0x000e64000c1e1b00 */
[----:B-1----:R-:W-:-:S08]  /*0c50*/  DMUL R4, R4, UR6 ;  /* 0x0000000604047c28 */ /* 0x002fd00008000000 */
[----:B------:R-:W-:-:S07]  /*0c60*/  DFMA R4, R20, UR4, R4 ;  /* 0x0000000414047c2b */ /* 0x000fce0008000004 */
[----:B------:R-:W-:Y:S01]  /*0c70*/  STG.E.64 desc[UR12][R2.64], R4 ;  /* 0x0000000402007986 */ /* 0x000fe2000c101b0c */
[----:B------:R-:W-:Y:S05]  /*0c80*/  EXIT ;  /* 0x000000000000794d */ /* 0x000fea0003800000 */
.L_x_39:
[----:B------:R-:W0:Y:S02]  /*0c90*/  LDCU UR4, c[0x0][0x398] ;  /* 0x00007300ff0477ac */ /* 0x000e240008000800 */
[----:B0-----:R-:W-:-:S13]  /*0ca0*/  ISETP.GE.AND P0, PT, R0, UR4, PT ;  /* 0x0000000400007c0c */ /* 0x001fda000bf06270 */
[----:B------:R-:W-:Y:S05]  /*0cb0*/  @P0 EXIT ;  /* 0x000000000000094d */ /* 0x000fea0003800000 */
[----:B------:R-:W0:Y:S01]  /*0cc0*/  LDCU UR6, c[0x0][0x39c] ;  /* 0x00007380ff0677ac */ /* 0x000e220008000800 */
[----:B------:R-:W-:Y:S01]  /*0cd0*/  CS2R R24, SRZ ;  /* 0x0000000000187805 */ /* 0x000fe2000001ff00 */
[----:B0-----:R-:W-:-:S09]  /*0ce0*/  UISETP.GE.AND UP0, UPT, UR6, 0x1, UPT ;  /* 0x000000010600788c */ /* 0x001fd2000bf06270 */
[----:B------:R-:W-:Y:S05]  /*0cf0*/  BRA.U !UP0, `(.L_x_46) ;  /* 0x0000000908787547 */ /* 0x000fea000b800000 */
[----:B------:R-:W-:Y:S02]  /*0d00*/  UIADD3 UR4, UPT, UPT, UR6, -0x1, URZ ;  /* 0xffffffff06047890 */ /* 0x000fe4000fffe0ff */
[----:B------:R-:W-:Y:S01]  /*0d10*/  IMAD R2, R0, UR6, RZ ;  /* 0x0000000600027c24 */ /* 0x000fe2000f8e02ff */
[----:B------:R-:W-:Y:S01]  /*0d20*/  ULOP3.LUT UR7, UR6, 0xf, URZ, 0xc0, !UPT ;  /* 0x0000000f06077892 */ /* 0x000fe2000f8ec0ff */
[----:B------:R-:W-:Y:S01]  /*0d30*/  MOV R3, RZ ;  /* 0x000000ff00037202 */ /* 0x000fe20000000f00 */
[----:B------:R-:W-:Y:S01]  /*0d40*/  UISETP.GE.U32.AND UP1, UPT, UR4, 0xf, UPT ;  /* 0x0000000f0400788c */ /* 0x000fe2000bf26070 */
[----:B------:R-:W-:Y:S01]  /*0d50*/  CS2R R24, SRZ ;  /* 0x0000000000187805 */ /* 0x000fe2000001ff00 */
[----:B------:R-:W-:-:S07]  /*0d60*/  UISETP.NE.AND UP0, UPT, UR7, URZ, UPT ;  /* 0x000000ff0700728c */ /* 0x000fce000bf05270 */
[----:B------:R-:W-:Y:S05]  /*0d70*/  BRA.U !UP1, `(.L_x_47) ;  /* 0x0000000509207547 */ /* 0x000fea000b800000 */
[----:B------:R-:W0:Y:S01]  /*0d80*/  LDCU.64 UR8, c[0x0][0x390] ;  /* 0x00007200ff0877ac */ /* 0x000e220008000a00 */
[----:B------:R-:W-:Y:S01]  /*0d90*/  IMAD.MOV.U32 R26, RZ, RZ, R2 ;  /* 0x000000ffff1a7224 */ /* 0x000fe200078e0002 */
[----:B------:R-:W-:Y:S01]  /*0da0*/  CS2R R24, SRZ ;  /* 0x0000000000187805 */ /* 0x000fe2000001ff00 */
[----:B------:R-:W1:Y:S01]  /*0db0*/  LDCU.64 UR4, c[0x0][0x388] ;  /* 0x00007100ff0477ac */ /* 0x000e620008000a00 */
[----:B------:R-:W-:-:S04]  /*0dc0*/  ULOP3.LUT UR10, UR6, 0x7ffffff0, URZ, 0xc0, !UPT ;  /* 0x7ffffff0060a7892 */ /* 0x000fc8000f8ec0ff */
[----:B------:R-:W-:Y:S02]  /*0dd0*/  UIADD3 UR11, UPT, UPT, -UR10, URZ, URZ ;  /* 0x000000ff0a0b7290 */ /* 0x000fe4000fffe1ff */
[----:B------:R-:W-:Y:S01]  /*0de0*/  MOV R3, UR10 ;  /* 0x0000000a00037c02 */ /* 0x000fe20008000f00 */
[----:B0-----:R-:W-:-:S04]  /*0df0*/  UIADD3 UR8, UP2, UPT, UR8, 0x40, URZ ;  /* 0x0000004008087890 */ /* 0x001fc8000ff5e0ff */
[----:B------:R-:W-:Y:S02]  /*0e00*/  UIADD3.X UR9, UPT, UPT, URZ, UR9, URZ, UP2, !UPT ;  /* 0x00000009ff097290 */ /* 0x000fe400097fe4ff */
[----:B-1----:R-:W-:Y:S01]  /*0e10*/  UIADD3 UR4, UP1, UPT, UR4, 0x40, URZ ;  /* 0x0000004004047890 */ /* 0x002fe2000ff3e0ff */
[----:B------:R-:W-:-:S03]  /*0e20*/  MOV R10, UR8 ;  /* 0x00000008000a7c02 */ /* 0x000fc60008000f00 */
[----:B------:R-:W-:Y:S01]  /*0e30*/  MOV R11, UR9 ;  /* 0x00000009000b7c02 */ /* 0x000fe20008000f00 */
[----:B------:R-:W-:-:S12]  /*0e40*/  UIADD3.X UR5, UPT, UPT, URZ, UR5, URZ, UP1, !UPT ;  /* 0x00000005ff057290 */ /* 0x000fd80008ffe4ff */
.L_x_48:
[----:B------:R-:W-:Y:S02]  /*0e50*/  MOV R4, UR4 ;  /* 0x0000000400047c02 */ /* 0x000fe40008000f00 */
[----:B------:R-:W-:Y:S02]  /*0e60*/  MOV R5, UR5 ;  /* 0x0000000500057c02 */ /* 0x000fe40008000f00 */
[----:B------:R-:W-:Y:S02]  /*0e70*/  MOV R6, R10 ;  /* 0x0000000a00067202 */ /* 0x000fe40000000f00 */
[----:B------:R-:W-:Y:S01]  /*0e80*/  MOV R7, R11 ;  /* 0x0000000b00077202 */ /* 0x000fe20000000f00 */
[----:B------:R-:W-:-:S04]  /*0e90*/  IMAD.WIDE R4, R26, 0x8, R4 ;  /* 0x000000081a047825 */ /* 0x000fc800078e0204 */
[----:B------:R-:W2:Y:S04]  /*0ea0*/  LDG.E.64 R22, desc[UR12][R6.64+-0x40] ;  /* 0xffffc00c06167981 */ /* 0x000ea8000c1e1b00 */
[----:B------:R-:W2:Y:S04]  /*0eb0*/  LDG.E.64 R12, desc[UR12][R4.64+-0x40] ;  /* 0xffffc00c040c7981 */ /* 0x000ea8000c1e1b00 */
[----:B------:R-:W3:Y:S04]  /*0ec0*/  LDG.E.64 R20, desc[UR12][R6.64+-0x38] ;  /* 0xffffc80c06147981 */ /* 0x000ee8000c1e1b00 */
[----:B------:R-:W3:Y:S04]  /*0ed0*/  LDG.E.64 R16, desc[UR12][R4.64+-0x38] ;  /* 0xffffc80c04107981 */ /* 0x000ee8000c1e1b00 */
[----:B------:R-:W4:Y:S04]  /*0ee0*/  LDG.E.64 R14, desc[UR12][R6.64+-0x30] ;  /* 0xffffd00c060e7981 */ /* 0x000f28000c1e1b00 */
[----:B------:R-:W4:Y:S04]  /*0ef0*/  LDG.E.64 R10, desc[UR12][R4.64+-0x30] ;  /* 0xffffd00c040a7981 */ /* 0x000f28000c1e1b00 */
[----:B------:R-:W5:Y:S04]  /*0f00*/  LDG.E.64 R18, desc[UR12][R6.64+-0x28] ;  /* 0xffffd80c06127981 */ /* 0x000f68000c1e1b00 */
[----:B------:R-:W5:Y:S01]  /*0f10*/  LDG.E.64 R8, desc[UR12][R4.64+-0x28] ;  /* 0xffffd80c04087981 */ /* 0x000f62000c1e1b00 */
[----:B--2---:R-:W-:-:S03]  /*0f20*/  DFMA R22, R12, R22, R24 ;  /* 0x000000160c16722b */ /* 0x004fc60000000018 */
[----:B------:R-:W2:Y:S04]  /*0f30*/  LDG.E.64 R24, desc[UR12][R6.64+-0x20] ;  /* 0xffffe00c06187981 */ /* 0x000ea8000c1e1b00 */
[----:B------:R-:W2:Y:S01]  /*0f40*/  LDG.E.64 R12, desc[UR12][R4.64+-0x20] ;  /* 0xffffe00c040c7981 */ /* 0x000ea2000c1e1b00 */
[----:B---3--:R-:W-:-:S03]  /*0f50*/  DFMA R20, R16, R20, R22 ;  /* 0x000000141014722b */ /* 0x008fc60000000016 */
[----:B------:R-:W3:Y:S04]  /*0f60*/  LDG.E.64 R22, desc[UR12][R6.64+-0x18] ;  /* 0xffffe80c06167981 */ /* 0x000ee8000c1e1b00 */
[----:B------:R-:W3:Y:S01]  /*0f70*/  LDG.E.64 R16, desc[UR12][R4.64+-0x18] ;  /* 0xffffe80c04107981 */ /* 0x000ee2000c1e1b00 */
[----:B----4-:R-:W-:-:S03]  /*0f80*/  DFMA R14, R10, R14, R20 ;  /* 0x0000000e0a0e722b */ /* 0x010fc60000000014 */
[----:B------:R-:W4:Y:S04]  /*0f90*/  LDG.E.64 R10, desc[UR12][R6.64+-0x10] ;  /* 0xfffff00c060a7981 */ /* 0x000f28000c1e1b00 */
[----:B------:R-:W4:Y:S01]  /*0fa0*/  LDG.E.64 R20, desc[UR12][R4.64+-0x10] ;  /* 0xfffff00c04147981 */ /* 0x000f22000c1e1b00 */
[----:B-----5:R-:W-:-:S03]  /*0fb0*/  DFMA R18, R8, R18, R14 ;  /* 0x000000120812722b */ /* 0x020fc6000000000e */
        /* <DEDUP_REMOVED lines=26> */
[----:B------:R-:W-:Y:S01]  /*1160*/  UIADD3 UR11, UPT, UPT, UR11, 0x10, URZ ;  /* 0x000000100b0b7890 */ /* 0x000fe2000fffe0ff */
[----:B------:R-:W-:-:S03]  /*1170*/  IADD3 R26, PT, PT, R26, 0x10, RZ ;  /* 0x000000101a1a7810 */ /* 0x000fc60007ffe0ff */
[----:B------:R-:W-:Y:S01]  /*1180*/  UISETP.NE.AND UP1, UPT, UR11, URZ, UPT ;  /* 0x000000ff0b00728c */ /* 0x000fe2000bf25270 */
[----:B--2---:R-:W-:-:S08]  /*1190*/  DFMA R10, R14, R12, R10 ;  /* 0x0000000c0e0a722b */ /* 0x004fd0000000000a */
[----:B---3--:R-:W-:-:S08]  /*11a0*/  DFMA R10, R18, R16, R10 ;  /* 0x00000010120a722b */ /* 0x008fd0000000000a */
[----:B----4-:R-:W-:Y:S01]  /*11b0*/  DFMA R24, R24, R22, R10 ;  /* 0x000000161818722b */ /* 0x010fe2000000000a */
[----:B------:R-:W-:-:S04]  /*11c0*/  IADD3 R10, P0, PT, R6, 0x80, RZ ;  /* 0x00000080060a7810 */ /* 0x000fc80007f1e0ff */
[----:B------:R-:W-:-:S03]  /*11d0*/  IADD3.X R11, PT, PT, RZ, R7, RZ, P0, !PT ;  /* 0x00000007ff0b7210 */ /* 0x000fc600007fe4ff */
[----:B-----5:R-:W-:Y:S01]  /*11e0*/  DFMA R24, R20, R8, R24 ;  /* 0x000000081418722b */ /* 0x020fe20000000018 */
[----:B------:R-:W-:Y:S10]  /*11f0*/  BRA.U UP1, `(.L_x_48) ;  /* 0xfffffffd01147547 */ /* 0x000ff4000b83ffff */
.L_x_47:
[----:B------:R-:W-:Y:S05]  /*1200*/  BRA.U !UP0, `(.L_x_46) ;  /* 0x0000000508347547 */ /* 0x000fea000b800000 */
[----:B------:R-:W-:Y:S02]  /*1210*/  UISETP.GE.U32.AND UP0, UPT, UR7, 0x8, UPT ;  /* 0x000000080700788c */ /* 0x000fe4000bf06070 */
[----:B------:R-:W-:-:S04]  /*1220*/  ULOP3.LUT UR5, UR6, 0x7, URZ, 0xc0, !UPT ;  /* 0x0000000706057892 */ /* 0x000fc8000f8ec0ff */
[----:B------:R-:W-:-:S03]  /*1230*/  UISETP.NE.AND UP1, UPT, UR5, URZ, UPT ;  /* 0x000000ff0500728c */ /* 0x000fc6000bf25270 */
[----:B------:R-:W-:Y:S08]  /*1240*/  BRA.U !UP0, `(.L_x_49) ;  /* 0x0000000108787547 */ /* 0x000ff0000b800000 */
[----:B------:R-:W0:Y:S01]  /*1250*/  LDC.64 R10, c[0x0][0x388] ;  /* 0x0000e200ff0a7b82 */ /* 0x000e220000000a00 */
[----:B------:R-:W-:-:S07]  /*1260*/  IMAD.IADD R7, R2, 0x1, R3 ;  /* 0x0000000102077824 */ /* 0x000fce00078e0203 */
[----:B------:R-:W1:Y:S01]  /*1270*/  LDC.64 R4, c[0x0][0x390] ;  /* 0x0000e400ff047b82 */ /* 0x000e620000000a00 */
[----:B0-----:R-:W-:-:S05]  /*1280*/  IMAD.WIDE R10, R7, 0x8, R10 ;  /* 0x00000008070a7825 */ /* 0x001fca00078e020a */
[----:B------:R-:W2:Y:S01]  /*1290*/  LDG.E.64 R12, desc[UR12][R10.64] ;  /* 0x0000000c0a0c7981 */ /* 0x000ea2000c1e1b00 */
[----:B-1----:R-:W-:-:S03]  /*12a0*/  IMAD.WIDE.U32 R4, R3, 0x8, R4 ;  /* 0x0000000803047825 */ /* 0x002fc600078e0004 */
[----:B------:R-:W3:Y:S04]  /*12b0*/  LDG.E.64 R16, desc[UR12][R10.64+0x8] ;  /* 0x0000080c0a107981 */ /* 0x000ee8000c1e1b00 */
[----:B------:R-:W2:Y:S04]  /*12c0*/  LDG.E.64 R14, desc[UR12][R4.64] ;  /* 0x0000000c040e7981 */ /* 0x000ea8000c1e1b00 */
[----:B------:R-:W3:Y:S04]  /*12d0*/  LDG.E.64 R18, desc[UR12][R4.64+0x8] ;  /* 0x0000080c04127981 */ /* 0x000ee8000c1e1b00 */
[----:B------:R-:W4:Y:S04]  /*12e0*/  LDG.E.64 R20, desc[UR12][R10.64+0x10] ;  /* 0x0000100c0a147981 */ /* 0x000f28000c1e1b00 */
[----:B------:R-:W4:Y:S04]  /*12f0*/  LDG.E.64 R22, desc[UR12][R4.64+0x10] ;  /* 0x0000100c04167981 */ /* 0x000f28000c1e1b00 */
[----:B------:R-:W5:Y:S04]  /*1300*/  LDG.E.64 R6, desc[UR12][R10.64+0x18] ;  /* 0x0000180c0a067981 */ /* 0x000f68000c1e1b00 */
[----:B------:R-:W5:Y:S04]  /*1310*/  LDG.E.64 R8, desc[UR12][R4.64+0x18] ;  /* 0x0000180c04087981 */ /* 0x000f68000c1e1b00 */
        /* <DEDUP_REMOVED lines=11> */
[----:B-----5:R-:W-:Y:S01]  /*13d0*/  DFMA R6, R6, R8, R20 ;  /* 0x000000080606722b */ /* 0x020fe20000000014 */
[----:B------:R-:W-:-:S07]  /*13e0*/  IADD3 R3, PT, PT, R3, 0x8, RZ ;  /* 0x0000000803037810 */ /* 0x000fce0007ffe0ff */
[----:B--2---:R-:W-:-:S08]  /*13f0*/  DFMA R6, R12, R14, R6 ;  /* 0x0000000e0c06722b */ /* 0x004fd00000000006 */
[----:B---3--:R-:W-:-:S08]  /*1400*/  DFMA R6, R16, R18, R6 ;  /* 0x000000121006722b */ /* 0x008fd00000000006 */
[----:B----4-:R-:W-:-:S08]  /*1410*/  DFMA R24, R22, R24, R6 ;  /* 0x000000181618722b */ /* 0x010fd00000000006 */
[----:B------:R-:W-:-:S11]  /*1420*/  DFMA R24, R26, R28, R24 ;  /* 0x0000001c1a18722b */ /* 0x000fd60000000018 */
.L_x_49:
[----:B------:R-:W-:Y:S05]  /*1430*/  BRA.U !UP1, `(.L_x_46) ;  /* 0x0000000109a87547 */ /* 0x000fea000b800000 */
[----:B------:R-:W-:Y:S02]  /*1440*/  UISETP.GE.U32.AND UP0, UPT, UR5, 0x4, UPT ;  /* 0x000000040500788c */ /* 0x000fe4000bf06070 */
[----:B------:R-:W-:-:S04]  /*1450*/  ULOP3.LUT UR4, UR6, 0x3, URZ, 0xc0, !UPT ;  /* 0x0000000306047892 */ /* 0x000fc8000f8ec0ff */
[----:B------:R-:W-:-:S03]  /*1460*/  UISETP.NE.AND UP1, UPT, UR4, URZ, UPT ;  /* 0x000000ff0400728c */ /* 0x000fc6000bf25270 */
[----:B------:R-:W-:Y:S08]  /*1470*/  BRA.U !UP0, `(.L_x_50) ;  /* 0x0000000108487547 */ /* 0x000ff0000b800000 */
[----:B------:R-:W0:Y:S01]  /*1480*/  LDC.64 R4, c[0x0][0x388] ;  /* 0x0000e200ff047b82 */ /* 0x000e220000000a00 */
[----:B------:R-:W-:-:S07]  /*1490*/  IADD3 R17, PT, PT, R2, R3, RZ ;  /* 0x0000000302117210 */ /* 0x000fce0007ffe0ff */
        /* <DEDUP_REMOVED lines=10> */
[----:B------:R-:W5:Y:S01]  /*1540*/  LDG.E.64 R14, desc[UR12][R20.64+0x18] ;  /* 0x0000180c140e7981 */ /* 0x000f62000c1e1b00 */
[----:B------:R-:W-:Y:S01]  /*1550*/  IADD3 R3, PT, PT, R3, 0x4, RZ ;  /* 0x0000000403037810 */ /* 0x000fe20007ffe0ff */
[----:B--2---:R-:W-:-:S08]  /*1560*/  DFMA R18, R18, R22, R24 ;  /* 0x000000161212722b */ /* 0x004fd00000000018 */
[----:B---3--:R-:W-:-:S08]  /*1570*/  DFMA R8, R8, R10, R18 ;  /* 0x0000000a0808722b */ /* 0x008fd00000000012 */
[----:B----4-:R-:W-:-:S08]  /*1580*/  DFMA R4, R4, R6, R8 ;  /* 0x000000060404722b */ /* 0x010fd00000000008 */
[----:B-----5:R-:W-:-:S11]  /*1590*/  DFMA R24, R12, R14, R4 ;  /* 0x0000000e0c18722b */ /* 0x020fd60000000004 */
.L_x_50:
[----:B------:R-:W-:Y:S05]  /*15a0*/  BRA.U !UP1, `(.L_x_46) ;  /* 0x00000001094c7547 */ /* 0x000fea000b800000 */
[----:B------:R-:W0:Y:S01]  /*15b0*/  LDC.64 R4, c[0x0][0x390] ;  /* 0x0000e400ff047b82 */ /* 0x000e220000000a00 */
[----:B------:R-:W-:Y:S01]  /*15c0*/  IADD3 R9, PT, PT, R2, R3, RZ ;  /* 0x0000000302097210 */ /* 0x000fe20007ffe0ff */
[----:B------:R-:W-:-:S06]  /*15d0*/  UIADD3 UR4, UPT, UPT, -UR4, URZ, URZ ;  /* 0x000000ff04047290 */ /* 0x000fcc000fffe1ff */
[----:B------:R-:W1:Y:S01]  /*15e0*/  LDC.64 R6, c[0x0][0x388] ;  /* 0x0000e200ff067b82 */ /* 0x000e620000000a00 */
[----:B0-----:R-:W-:-:S03]  /*15f0*/  IMAD.WIDE.U32 R4, R3, 0x8, R4 ;  /* 0x0000000803047825 */ /* 0x001fc600078e0004 */
[----:B------:R-:W-:Y:S02]  /*1600*/  MOV R8, R4 ;  /* 0x0000000400087202 */ /* 0x000fe40000000f00 */
[----:B------:R-:W-:-:S07]  /*1610*/  MOV R11, R5 ;  /* 0x00000005000b7202 */ /* 0x000fce0000000f00 */
.L_x_51:
[----:B-1----:R-:W-:Y:S01]  /*1620*/  IMAD.WIDE R2, R9, 0x8, R6 ;  /* 0x0000000809027825 */ /* 0x002fe200078e0206 */
[----:B------:R-:W-:Y:S02]  /*1630*/  MOV R4, R8 ;  /* 0x0000000800047202 */ /* 0x000fe40000000f00 */
[----:B------:R-:W-:-:S03]  /*1640*/  MOV R5, R11 ;  /* 0x0000000b00057202 */ /* 0x000fc60000000f00 */
[----:B------:R-:W2:Y:S04]  /*1650*/  LDG.E.64 R2, desc[UR12][R2.64] ;  /* 0x0000000c02027981 */ /* 0x000ea8000c1e1b00 */
[----:B------:R-:W2:Y:S01]  /*1660*/  LDG.E.64 R4, desc[UR12][R4.64] ;  /* 0x0000000c04047981 */ /* 0x000ea2000c1e1b00 */
[----:B------:R-:W-:Y:S01]  /*1670*/  UIADD3 UR4, UPT, UPT, UR4, 0x1, URZ ;  /* 0x0000000104047890 */ /* 0x000fe2000fffe0ff */
[----:B------:R-:W-:Y:S02]  /*1680*/  IADD3 R8, P0, PT, R8, 0x8, RZ ;  /* 0x0000000808087810 */ /* 0x000fe40007f1e0ff */
[----:B------:R-:W-:Y:S01]  /*1690*/  IADD3 R9, PT, PT, R9, 0x1, RZ ;  /* 0x0000000109097810 */ /* 0x000fe20007ffe0ff */
[----:B------:R-:W-:Y:S01]  /*16a0*/  UISETP.NE.AND UP0, UPT, UR4, URZ, UPT ;  /* 0x000000ff0400728c */ /* 0x000fe2000bf05270 */
[----:B------:R-:W-:Y:S01]  /*16b0*/  IADD3.X R11, PT, PT, RZ, R11, RZ, P0, !PT ;  /* 0x0000000bff0b7210 */ /* 0x000fe200007fe4ff */
[----:B--2---:R-:W-:-:S07]  /*16c0*/  DFMA R24, R2, R4, R24 ;  /* 0x000000040218722b */ /* 0x004fce0000000018 */
[----:B------:R-:W-:Y:S05]  /*16d0*/  BRA.U UP0, `(.L_x_51) ;  /* 0xfffffffd00d07547 */ /* 0x000fea000b83ffff */
.L_x_46:
        /* <DEDUP_REMOVED lines=8> */
.L_x_52:
        /* <DEDUP_REMOVED lines=10> */
.L_x_65:


//--------------------- .nv.shared.reserved.0     --------------------------
	.section	.nv.shared.reserved.0,"aw",@nobits
	.weak		__nv_reservedSMEM_offset_0_alias
	.size		__nv_reservedSMEM_offset_0_alias, 0, 64
	.other		__nv_reservedSMEM_offset_0_alias,@"STO_CUDA_RESERVED_SHARED STV_DEFAULT"
__nv_reservedSMEM_offset_0_alias:
	.zero		0
	.zero		64


//--------------------- .nv.shared.sum_reduction_kernel --------------------------
	.section	.nv.shared.sum_reduction_kernel,"aw",@nobits
	.sectionflags	@""
	.align	8
.nv.shared.sum_reduction_kernel:
	.zero		3072


//--------------------- .nv.constant0.hierarchical_project_kernel --------------------------
	.section	.nv.constant0.hierarchical_project_kernel,"a",@progbits
	.sectionflags	@""
	.align	4
.nv.constant0.hierarchical_project_kernel:
	.zero		920


//--------------------- .nv.constant0.velocity_update_kernel --------------------------
	.section	.nv.constant0.velocity_update_kernel,"a",@progbits
	.sectionflags	@""
	.align	4
.nv.constant0.velocity_update_kernel:
	.zero		932


//--------------------- .nv.constant0.axpby_kernel --------------------------
	.section	.nv.constant0.axpby_kernel,"a",@progbits
	.sectionflags	@""
	.align	4
.nv.constant0.axpby_kernel:
	.zero		940


//--------------------- .nv.constant0.sum_reduction_kernel --------------------------
	.section	.nv.constant0.sum_reduction_kernel,"a",@progbits
	.sectionflags	@""
	.align	4
.nv.constant0.sum_reduction_kernel:
	.zero		916


//--------------------- .nv.constant0.accuracy_kernel --------------------------
	.section	.nv.constant0.accuracy_kernel,"a",@progbits
	.sectionflags	@""
	.align	4
.nv.constant0.accuracy_kernel:
	.zero		924


//--------------------- .nv.constant0.kl_divergence_kernel --------------------------
	.section	.nv.constant0.kl_divergence_kernel,"a",@progbits
	.sectionflags	@""
	.align	4
.nv.constant0.kl_divergence_kernel:
	.zero		940


//--------------------- .nv.constant0.precision_weight_kernel --------------------------
	.section	.nv.constant0.precision_weight_kernel,"a",@progbits
	.sectionflags	@""
	.align	4
.nv.constant0.precision_weight_kernel:
	.zero		924


//--------------------- .nv.constant0.belief_update_kernel --------------------------
	.section	.nv.constant0.belief_update_kernel,"a",@progbits
	.sectionflags	@""
	.align	4
.nv.constant0.belief_update_kernel:
	.zero		924


//--------------------- .nv.constant0.prediction_error_kernel --------------------------
	.section	.nv.constant0.prediction_error_kernel,"a",@progbits
	.sectionflags	@""
	.align	4
.nv.constant0.prediction_error_kernel:
	.zero		932


//--------------------- .nv.constant0.gemv_kernel --------------------------
	.section	.nv.constant0.gemv_kernel,"a",@progbits
	.sectionflags	@""
	.align	4
.nv.constant0.gemv_kernel:
	.zero		948


//--------------------- SYMBOLS --------------------------

	.type		.nv.reservedSmem.offset0,@object
	.size		.nv.reservedSmem.offset0,0x4
	.type		.nv.reservedSmem.cap,@object
	.size		.nv.reservedSmem.cap,0x4
